def attn_fwd(
    Q,
    K,
    V,
    Out,
    Lse,
    sm_scale,
    stride_qz,
    stride_qh,
    stride_qm,
    stride_qk,
    stride_kz,
    stride_kh,
    stride_kn,
    stride_kk,
    stride_vz,
    stride_vh,
    stride_vn,
    stride_vk,
    stride_oz,
    stride_oh,
    stride_om,
    stride_ok,
    seqlen_q,
    seqlen_k,
    BLOCK_M: tl.constexpr,
    BLOCK_N: tl.constexpr,
    HEAD_DIM: tl.constexpr,
    CAUSAL: tl.constexpr,
):
    start_m = tl.program_id(0)
    off_hz = tl.program_id(1)
    q_off = off_hz * stride_qh
    k_off = off_hz * stride_kh
    v_off = off_hz * stride_vh
    offs_m = start_m * BLOCK_M + tl.arange(0, BLOCK_M)
    offs_d = tl.arange(0, HEAD_DIM)
    offs_n = tl.arange(0, BLOCK_N)
    q_ptrs = Q + q_off + offs_m[:, None] * stride_qm + offs_d[None, :] * stride_qk
    k_ptrs = K + k_off + offs_d[:, None] * stride_kk + offs_n[None, :] * stride_kn
    v_ptrs = V + v_off + offs_n[:, None] * stride_vn + offs_d[None, :] * stride_vk
    m_i = tl.full([BLOCK_M], float("-inf"), dtype=tl.float32)
    l_i = tl.zeros([BLOCK_M], dtype=tl.float32) + 1.0
    acc = tl.zeros([BLOCK_M, HEAD_DIM], dtype=tl.float32)
    q = tl.load(q_ptrs)
    acc, l_i, m_i = _attn_fwd_inner(
        acc,
        l_i,
        m_i,
        q,
        k_ptrs,
        v_ptrs,
        sm_scale,
        stride_kn,
        stride_vn,
        start_m,
        seqlen_k,
        BLOCK_M,
        BLOCK_N,
        HEAD_DIM,
        CAUSAL,
    )
    acc = acc / l_i[:, None]
    lse = m_i + tl.math.log2(l_i) / 1.4426950408889634
    o_ptrs = (
        Out
        + off_hz * stride_oh
        + offs_m[:, None] * stride_om
        + offs_d[None, :] * stride_ok
    )
    tl.store(o_ptrs, acc.to(Out.dtype.element_ty))
    tl.store(Lse + off_hz * seqlen_q + offs_m, lse)

# config = {"BLOCK_M": 256, "BLOCK_N": 16, "HEAD_DIM": 128, "arch": "sm_100", "causal": false, "dtype": "fp16", "num_stages": 3, "num_warps": 16}
# arch = sm_100


// ===== COMPILED SASS (sm_100a) =====

	.target	sm_100a

	.elftype	@"ET_EXEC"


//--------------------- .note.nv.tkinfo           --------------------------
	.section	.note.nv.tkinfo,"",@"SHT_NOTE"
	.sectionflags	@"SHF_NOTE_NV_TKINFO"
	.tkinfo
        /*0018*/ 	.word	0x00000081
        /*0030*/ 	.string	""
        /*0030*/ 	.string	"ptxas-blackwell"
        /*0030*/ 	.string	"Cuda compilation tools, release 12.9, V12.9.86"
        /*0030*/ 	.string	"Build cuda_12.9.r12.9/compiler.36037853_0"
        /*0030*/ 	.string	"-v  -suppress-debug-info  -lineinfo  -arch sm_100a "



//--------------------- .note.nv.cuver            --------------------------
	.section	.note.nv.cuver,"",@"SHT_NOTE"
	.sectionflags	@"SHF_NOTE_NV_CUVER"
        /*0018*/ 	.short	0x0001
        /*001a*/ 	.short	0x0064
        /*001c*/ 	.short	0x0001
        /*001e*/ 	.short	0x0000
        /*0020*/ 	.short	0x0001
        /*0022*/ 	.short	0x0000


//--------------------- .nv.info                  --------------------------
	.section	.nv.info,"",@"SHT_CUDA_INFO"
	.align	4


	//----- nvinfo : EIATTR_REGCOUNT
	.align		4
        /*0000*/ 	.byte	0x04, 0x2f
        /*0002*/ 	.short	(.L_2 - .L_1)
	.align		4
.L_1:
        /*0004*/ 	.word	index@(attn_fwd)
        /*0008*/ 	.word	0x00000080


	//----- nvinfo : EIATTR_FRAME_SIZE
	.align		4
.L_2:
        /*000c*/ 	.byte	0x04, 0x11
        /*000e*/ 	.short	(.L_4 - .L_3)
	.align		4
.L_3:
        /*0010*/ 	.word	index@(attn_fwd)
        /*0014*/ 	.word	0x00000000


	//----- nvinfo : EIATTR_MIN_STACK_SIZE
	.align		4
.L_4:
        /*0018*/ 	.byte	0x04, 0x12
        /*001a*/ 	.short	(.L_6 - .L_5)
	.align		4
.L_5:
        /*001c*/ 	.word	index@(attn_fwd)
        /*0020*/ 	.word	0x00000000
.L_6:


//--------------------- .nv.info.attn_fwd         --------------------------
	.section	.nv.info.attn_fwd,"",@"SHT_CUDA_INFO"
	.sectionflags	@""
	.align	4


	//----- nvinfo : EIATTR_CUDA_API_VERSION
	.align		4
        /*0000*/ 	.byte	0x04, 0x37
        /*0002*/ 	.short	(.L_8 - .L_7)
.L_7:
        /*0004*/ 	.word	0x00000081


	//----- nvinfo : EIATTR_KPARAM_INFO
	.align		4
.L_8:
        /*0008*/ 	.byte	0x04, 0x17
        /*000a*/ 	.short	(.L_10 - .L_9)
.L_9:
        /*000c*/ 	.word	0x00000000
        /*0010*/ 	.short	0x0019
        /*0012*/ 	.short	0x0080
        /*0014*/ 	.byte	0x00, 0xf4, 0x21, 0x00


	//----- nvinfo : EIATTR_KPARAM_INFO
	.align		4
.L_10:
        /*0018*/ 	.byte	0x04, 0x17
        /*001a*/ 	.short	(.L_12 - .L_11)
.L_11:
        /*001c*/ 	.word	0x00000000
        /*0020*/ 	.short	0x0018
        /*0022*/ 	.short	0x0078
        /*0024*/ 	.byte	0x00, 0xf4, 0x21, 0x00


	//----- nvinfo : EIATTR_KPARAM_INFO
	.align		4
.L_12:
        /*0028*/ 	.byte	0x04, 0x17
        /*002a*/ 	.short	(.L_14 - .L_13)
.L_13:
        /*002c*/ 	.word	0x00000000
        /*0030*/ 	.short	0x0017
        /*0032*/ 	.short	0x0070
        /*0034*/ 	.byte	0x00, 0xf0, 0x11, 0x00


	//----- nvinfo : EIATTR_KPARAM_INFO
	.align		4
.L_14:
        /*0038*/ 	.byte	0x04, 0x17
        /*003a*/ 	.short	(.L_16 - .L_15)
.L_15:
        /*003c*/ 	.word	0x00000000
        /*0040*/ 	.short	0x0016
        /*0042*/ 	.short	0x006c
        /*0044*/ 	.byte	0x00, 0xf0, 0x11, 0x00


	//----- nvinfo : EIATTR_KPARAM_INFO
	.align		4
.L_16:
        /*0048*/ 	.byte	0x04, 0x17
        /*004a*/ 	.short	(.L_18 - .L_17)
.L_17:
        /*004c*/ 	.word	0x00000000
        /*0050*/ 	.short	0x0015
        /*0052*/ 	.short	0x0068
        /*0054*/ 	.byte	0x00, 0xf0, 0x11, 0x00


	//----- nvinfo : EIATTR_KPARAM_INFO
	.align		4
.L_18:
        /*0058*/ 	.byte	0x04, 0x17
        /*005a*/ 	.short	(.L_20 - .L_19)
.L_19:
        /*005c*/ 	.word	0x00000000
        /*0060*/ 	.short	0x0014
        /*0062*/ 	.short	0x0064
        /*0064*/ 	.byte	0x00, 0xf0, 0x11, 0x00


	//----- nvinfo : EIATTR_KPARAM_INFO
	.align		4
.L_20:
        /*0068*/ 	.byte	0x04, 0x17
        /*006a*/ 	.short	(.L_22 - .L_21)
.L_21:
        /*006c*/ 	.word	0x00000000
        /*0070*/ 	.short	0x0013
        /*0072*/ 	.short	0x0060
        /*0074*/ 	.byte	0x00, 0xf0, 0x11, 0x00


	//----- nvinfo : EIATTR_KPARAM_INFO
	.align		4
.L_22:
        /*0078*/ 	.byte	0x04, 0x17
        /*007a*/ 	.short	(.L_24 - .L_23)
.L_23:
        /*007c*/ 	.word	0x00000000
        /*0080*/ 	.short	0x0012
        /*0082*/ 	.short	0x005c
        /*0084*/ 	.byte	0x00, 0xf0, 0x11, 0x00


	//----- nvinfo : EIATTR_KPARAM_INFO
	.align		4
.L_24:
        /*0088*/ 	.byte	0x04, 0x17
        /*008a*/ 	.short	(.L_26 - .L_25)
.L_25:
        /*008c*/ 	.word	0x00000000
        /*0090*/ 	.short	0x0011
        /*0092*/ 	.short	0x0058
        /*0094*/ 	.byte	0x00, 0xf0, 0x11, 0x00


	//----- nvinfo : EIATTR_KPARAM_INFO
	.align		4
.L_26:
        /*0098*/ 	.byte	0x04, 0x17
        /*009a*/ 	.short	(.L_28 - .L_27)
.L_27:
        /*009c*/ 	.word	0x00000000
        /*00a0*/ 	.short	0x0010
        /*00a2*/ 	.short	0x0054
        /*00a4*/ 	.byte	0x00, 0xf0, 0x11, 0x00


	//----- nvinfo : EIATTR_KPARAM_INFO
	.align		4
.L_28:
        /*00a8*/ 	.byte	0x04, 0x17
        /*00aa*/ 	.short	(.L_30 - .L_29)
.L_29:
        /*00ac*/ 	.word	0x00000000
        /*00b0*/ 	.short	0x000f
        /*00b2*/ 	.short	0x0050
        /*00b4*/ 	.byte	0x00, 0xf0, 0x11, 0x00


	//----- nvinfo : EIATTR_KPARAM_INFO
	.align		4
.L_30:
        /*00b8*/ 	.byte	0x04, 0x17
        /*00ba*/ 	.short	(.L_32 - .L_31)
.L_31:
        /*00bc*/ 	.word	0x00000000
        /*00c0*/ 	.short	0x000e
        /*00c2*/ 	.short	0x004c
        /*00c4*/ 	.byte	0x00, 0xf0, 0x11, 0x00


	//----- nvinfo : EIATTR_KPARAM_INFO
	.align		4
.L_32:
        /*00c8*/ 	.byte	0x04, 0x17
        /*00ca*/ 	.short	(.L_34 - .L_33)
.L_33:
        /*00cc*/ 	.word	0x00000000
        /*00d0*/ 	.short	0x000d
        /*00d2*/ 	.short	0x0048
        /*00d4*/ 	.byte	0x00, 0xf0, 0x11, 0x00


	//----- nvinfo : EIATTR_KPARAM_INFO
	.align		4
.L_34:
        /*00d8*/ 	.byte	0x04, 0x17
        /*00da*/ 	.short	(.L_36 - .L_35)
.L_35:
        /*00dc*/ 	.word	0x00000000
        /*00e0*/ 	.short	0x000c
        /*00e2*/ 	.short	0x0044
        /*00e4*/ 	.byte	0x00, 0xf0, 0x11, 0x00


	//----- nvinfo : EIATTR_KPARAM_INFO
	.align		4
.L_36:
        /*00e8*/ 	.byte	0x04, 0x17
        /*00ea*/ 	.short	(.L_38 - .L_37)
.L_37:
        /*00ec*/ 	.word	0x00000000
        /*00f0*/ 	.short	0x000b
        /*00f2*/ 	.short	0x0040
        /*00f4*/ 	.byte	0x00, 0xf0, 0x11, 0x00


	//----- nvinfo : EIATTR_KPARAM_INFO
	.align		4
.L_38:
        /*00f8*/ 	.byte	0x04, 0x17
        /*00fa*/ 	.short	(.L_40 - .L_39)
.L_39:
        /*00fc*/ 	.word	0x00000000
        /*0100*/ 	.short	0x000a
        /*0102*/ 	.short	0x003c
        /*0104*/ 	.byte	0x00, 0xf0, 0x11, 0x00


	//----- nvinfo : EIATTR_KPARAM_INFO
	.align		4
.L_40:
        /*0108*/ 	.byte	0x04, 0x17
        /*010a*/ 	.short	(.L_42 - .L_41)
.L_41:
        /*010c*/ 	.word	0x00000000
        /*0110*/ 	.short	0x0009
        /*0112*/ 	.short	0x0038
        /*0114*/ 	.byte	0x00, 0xf0, 0x11, 0x00


	//----- nvinfo : EIATTR_KPARAM_INFO
	.align		4
.L_42:
        /*0118*/ 	.byte	0x04, 0x17
        /*011a*/ 	.short	(.L_44 - .L_43)
.L_43:
        /*011c*/ 	.word	0x00000000
        /*0120*/ 	.short	0x0008
        /*0122*/ 	.short	0x0034
        /*0124*/ 	.byte	0x00, 0xf0, 0x11, 0x00


	//----- nvinfo : EIATTR_KPARAM_INFO
	.align		4
.L_44:
        /*0128*/ 	.byte	0x04, 0x17
        /*012a*/ 	.short	(.L_46 - .L_45)
.L_45:
        /*012c*/ 	.word	0x00000000
        /*0130*/ 	.short	0x0007
        /*0132*/ 	.short	0x0030
        /*0134*/ 	.byte	0x00, 0xf0, 0x11, 0x00


	//----- nvinfo : EIATTR_KPARAM_INFO
	.align		4
.L_46:
        /*0138*/ 	.byte	0x04, 0x17
        /*013a*/ 	.short	(.L_48 - .L_47)
.L_47:
        /*013c*/ 	.word	0x00000000
        /*0140*/ 	.short	0x0006
        /*0142*/ 	.short	0x002c
        /*0144*/ 	.byte	0x00, 0xf0, 0x11, 0x00


	//----- nvinfo : EIATTR_KPARAM_INFO
	.align		4
.L_48:
        /*0148*/ 	.byte	0x04, 0x17
        /*014a*/ 	.short	(.L_50 - .L_49)
.L_49:
        /*014c*/ 	.word	0x00000000
        /*0150*/ 	.short	0x0005
        /*0152*/ 	.short	0x0028
        /*0154*/ 	.byte	0x00, 0xf0, 0x11, 0x00


	//----- nvinfo : EIATTR_KPARAM_INFO
	.align		4
.L_50:
        /*0158*/ 	.byte	0x04, 0x17
        /*015a*/ 	.short	(.L_52 - .L_51)
.L_51:
        /*015c*/ 	.word	0x00000000
        /*0160*/ 	.short	0x0004
        /*0162*/ 	.short	0x0020
        /*0164*/ 	.byte	0x00, 0xf4, 0x21, 0x00


	//----- nvinfo : EIATTR_KPARAM_INFO
	.align		4
.L_52:
        /*0168*/ 	.byte	0x04, 0x17
        /*016a*/ 	.short	(.L_54 - .L_53)
.L_53:
        /*016c*/ 	.word	0x00000000
        /*0170*/ 	.short	0x0003
        /*0172*/ 	.short	0x0018
        /*0174*/ 	.byte	0x00, 0xf4, 0x21, 0x00


	//----- nvinfo : EIATTR_KPARAM_INFO
	.align		4
.L_54:
        /*0178*/ 	.byte	0x04, 0x17
        /*017a*/ 	.short	(.L_56 - .L_55)
.L_55:
        /*017c*/ 	.word	0x00000000
        /*0180*/ 	.short	0x0002
        /*0182*/ 	.short	0x0010
        /*0184*/ 	.byte	0x00, 0xf4, 0x21, 0x00


	//----- nvinfo : EIATTR_KPARAM_INFO
	.align		4
.L_56:
        /*0188*/ 	.byte	0x04, 0x17
        /*018a*/ 	.short	(.L_58 - .L_57)
.L_57:
        /*018c*/ 	.word	0x00000000
        /*0190*/ 	.short	0x0001
        /*0192*/ 	.short	0x0008
        /*0194*/ 	.byte	0x00, 0xf4, 0x21, 0x00


	//----- nvinfo : EIATTR_KPARAM_INFO
	.align		4
.L_58:
        /*0198*/ 	.byte	0x04, 0x17
        /*019a*/ 	.short	(.L_60 - .L_59)
.L_59:
        /*019c*/ 	.word	0x00000000
        /*01a0*/ 	.short	0x0000
        /*01a2*/ 	.short	0x0000
        /*01a4*/ 	.byte	0x00, 0xf4, 0x21, 0x00


	//----- nvinfo : EIATTR_SPARSE_MMA_MASK
	.align		4
.L_60:
        /*01a8*/ 	.byte	0x03, 0x50
        /*01aa*/ 	.short	0x0000


	//----- nvinfo : EIATTR_MAXREG_COUNT
	.align		4
        /*01ac*/ 	.byte	0x03, 0x1b
        /*01ae*/ 	.short	0x0080


	//----- nvinfo : EIATTR_NUM_BARRIERS
	.align		4
        /*01b0*/ 	.byte	0x02, 0x4c
        /*01b2*/ 	.byte	0x01
	.zero		1


	//----- nvinfo : EIATTR_COOP_GROUP_MASK_REGIDS
	.align		4
        /*01b4*/ 	.byte	0x04, 0x29
        /*01b6*/ 	.short	(.L_62 - .L_61)


	//   ....[0]....
.L_61:
        /*01b8*/ 	.word	0xffffffff


	//   ....[1]....
        /*01bc*/ 	.word	0xffffffff


	//   ....[2]....
        /*01c0*/ 	.word	0xffffffff


	//   ....[3]....
        /*01c4*/ 	.word	0xffffffff


	//   ....[4]....
        /*01c8*/ 	.word	0xffffffff


	//   ....[5]....
        /*01cc*/ 	.word	0xffffffff


	//   ....[6]....
        /*01d0*/ 	.word	0xffffffff


	//   ....[7]....
        /*01d4*/ 	.word	0xffffffff


	//----- nvinfo : EIATTR_COOP_GROUP_INSTR_OFFSETS
	.align		4
.L_62:
        /*01d8*/ 	.byte	0x04, 0x28
        /*01da*/ 	.short	(.L_64 - .L_63)


	//   ....[0]....
.L_63:
        /*01dc*/ 	.word	0x00002400


	//   ....[1]....
        /*01e0*/ 	.word	0x00002440


	//   ....[2]....
        /*01e4*/ 	.word	0x00002460


	//   ....[3]....
        /*01e8*/ 	.word	0x00002480


	//   ....[4]....
        /*01ec*/ 	.word	0x00002b70


	//   ....[5]....
        /*01f0*/ 	.word	0x00002b80


	//   ....[6]....
        /*01f4*/ 	.word	0x00002c00


	//   ....[7]....
        /*01f8*/ 	.word	0x00002c10


	//----- nvinfo : EIATTR_VRC_CTA_INIT_COUNT
	.align		4
.L_64:
        /*01fc*/ 	.byte	0x02, 0x4a
	.zero		1
	.zero		1


	//----- nvinfo : EIATTR_EXIT_INSTR_OFFSETS
	.align		4
        /*0200*/ 	.byte	0x04, 0x1c
        /*0202*/ 	.short	(.L_66 - .L_65)


	//   ....[0]....
.L_65:
        /*0204*/ 	.word	0x00005950


	//   ....[1]....
        /*0208*/ 	.word	0x00005980


	//----- nvinfo : EIATTR_REQNTID
	.align		4
.L_66:
        /*020c*/ 	.byte	0x04, 0x10
        /*020e*/ 	.short	(.L_68 - .L_67)
.L_67:
        /*0210*/ 	.word	0x00000200
        /*0214*/ 	.word	0x00000001
        /*0218*/ 	.word	0x00000001


	//----- nvinfo : EIATTR_CBANK_PARAM_SIZE
	.align		4
.L_68:
        /*021c*/ 	.byte	0x03, 0x19
        /*021e*/ 	.short	0x0088


	//----- nvinfo : EIATTR_PARAM_CBANK
	.align		4
        /*0220*/ 	.byte	0x04, 0x0a
        /*0222*/ 	.short	(.L_70 - .L_69)
	.align		4
.L_69:
        /*0224*/ 	.word	index@(.nv.constant0.attn_fwd)
        /*0228*/ 	.short	0x0380
        /*022a*/ 	.short	0x0088


	//----- nvinfo : EIATTR_SW_WAR
	.align		4
.L_70:
        /*022c*/ 	.byte	0x04, 0x36
        /*022e*/ 	.short	(.L_72 - .L_71)
.L_71:
        /*0230*/ 	.word	0x00000008
.L_72:


//--------------------- .nv.compat                --------------------------
	.section	.nv.compat,"",@"SHT_CUDA_COMPAT_INFO"
	.align	4
        /*0000*/ 	.byte	0x02, 0x02, 0x01, 0x00, 0x02, 0x05, 0x05, 0x00, 0x02, 0x03, 0x00, 0x00, 0x02, 0x06, 0x01, 0x00


//--------------------- .nv.callgraph             --------------------------
	.section	.nv.callgraph,"",@"SHT_CUDA_CALLGRAPH"
	.align	4
	.sectionentsize	8
	.align		4
        /*0000*/ 	.word	0x00000000
	.align		4
        /*0004*/ 	.word	0xffffffff
	.align		4
        /*0008*/ 	.word	0x00000000
	.align		4
        /*000c*/ 	.word	0xfffffffe
	.align		4
        /*0010*/ 	.word	0x00000000
	.align		4
        /*0014*/ 	.word	0xfffffffd
	.align		4
        /*0018*/ 	.word	0x00000000
	.align		4
        /*001c*/ 	.word	0xfffffffc


//--------------------- .nv.constant4             --------------------------
	.section	.nv.constant4,"a",@progbits
	.align	8
	.align		8
.nv.constant4:
        /*0000*/ 	.dword	_$_str


//--------------------- .text.attn_fwd            --------------------------
	.section	.text.attn_fwd,"ax",@progbits
	.align	128
        .global         attn_fwd
        .type           attn_fwd,@function
        .size           attn_fwd,(.L_x_3 - attn_fwd)
        .other          attn_fwd,@"STO_CUDA_ENTRY STV_DEFAULT"
attn_fwd:
.text.attn_fwd:
[----:B------:R-:W0:Y:S01]  /*0000*/  LDC R1, c[0x0][0x37c] ;  /* 0x0000df00ff017b82 */ /* 0x000e220000000800 */
[----:B------:R-:W1:Y:S07]  /*0010*/  S2R R125, SR_TID.X ;  /* 0x00000000007d7919 */ /* 0x000e6e0000002100 */
[----:B------:R-:W2:Y:S01]  /*0020*/  S2UR UR6, SR_CTAID.Y ;  /* 0x00000000000679c3 */ /* 0x000ea20000002600 */
[----:B------:R-:W2:Y:S01]  /*0030*/  LDCU.64 UR4, c[0x0][0x3b0] ;  /* 0x00007600ff0477ac */ /* 0x000ea20008000a00 */
[----:B------:R-:W3:Y:S01]  /*0040*/  S2R R3, SR_CTAID.X ;  /* 0x0000000000037919 */ /* 0x000ee20000002500 */
[----:B------:R-:W4:Y:S05]  /*0050*/  LDCU.64 UR8, c[0x0][0x358] ;  /* 0x00006b00ff0877ac */ /* 0x000f2a0008000a00 */
[----:B------:R-:W5:Y:S08]  /*0060*/  LDC R7, c[0x0][0x3b8] ;  /* 0x0000ee00ff077b82 */ /* 0x000f700000000800 */
[----:B------:R-:W0:Y:S01]  /*0070*/  LDC.64 R8, c[0x0][0x380] ;  /* 0x0000e000ff087b82 */ /* 0x000e220000000a00 */
[----:B--2---:R-:W-:-:S04]  /*0080*/  UIMAD UR4, UR6, UR4, URZ ;  /* 0x00000004060472a4 */ /* 0x004fc8000f8e02ff */
[----:B------:R-:W-:Y:S01]  /*0090*/  USHF.L.U32 UR7, UR4, 0x1, URZ ;  /* 0x0000000104077899 */ /* 0x000fe200080006ff */
[----:B-1----:R-:W-:Y:S02]  /*00a0*/  LOP3.LUT R0, R125, 0xff, RZ, 0xc0, !PT ;  /* 0x000000ff7d007812 */ /* 0x002fe400078ec0ff */
[----:B------:R-:W-:-:S03]  /*00b0*/  SHF.R.U32.HI R124, RZ, 0x8, R125 ;  /* 0x00000008ff7c7819 */ /* 0x000fc6000001167d */
[----:B---3--:R-:W-:Y:S01]  /*00c0*/  IMAD R122, R3, 0x100, R0 ;  /* 0x00000100037a7824 */ /* 0x008fe200078e0200 */
[----:B------:R-:W-:-:S03]  /*00d0*/  SGXT.U32 R124, R124, 0x1 ;  /* 0x000000017c7c781a */ /* 0x000fc60000000000 */
[----:B------:R-:W-:Y:S01]  /*00e0*/  IMAD R2, R122, UR5, RZ ;  /* 0x000000057a027c24 */ /* 0x000fe2000f8e02ff */
[----:B------:R-:W-:Y:S01]  /*00f0*/  UIMAD.WIDE UR4, UR4, 0x2, URZ ;  /* 0x00000002040478a5 */ /* 0x000fe2000f8e02ff */
[----:B-----5:R-:W-:Y:S02]  /*0100*/  IMAD R5, R124, R7, RZ ;  /* 0x000000077c057224 */ /* 0x020fe400078e02ff */
[C---:B------:R-:W-:Y:S02]  /*0110*/  IMAD.SHL.U32 R3, R2.reuse, 0x2, RZ ;  /* 0x0000000202037824 */ /* 0x040fe400078e00ff */
[----:B------:R-:W-:-:S03]  /*0120*/  IMAD.HI R2, R2, 0x2, RZ ;  /* 0x0000000202027827 */ /* 0x000fc600078e02ff */
[----:B0-----:R-:W-:Y:S01]  /*0130*/  IADD3 R4, P0, P1, R3, UR7, R8 ;  /* 0x0000000703047c10 */ /* 0x001fe2000f91e008 */
[C---:B------:R-:W-:Y:S01]  /*0140*/  IMAD R3, R7.reuse, 0x2, R5 ;  /* 0x0000000207037824 */ /* 0x040fe200078e0205 */
[----:B------:R-:W-:Y:S01]  /*0150*/  UMOV UR4, 0x400 ;  /* 0x0000040000047882 */ /* 0x000fe20000000000 */
[----:B------:R-:W0:Y:S01]  /*0160*/  LDCU UR7, c[0x0][0x3f0] ;  /* 0x00007e00ff0777ac */ /* 0x000e220008000800 */
[----:B------:R-:W-:Y:S01]  /*0170*/  IADD3.X R2, PT, PT, R2, UR5, R9, P0, P1 ;  /* 0x0000000502027c10 */ /* 0x000fe200087e2409 */
[----:B------:R-:W-:Y:S01]  /*0180*/  IMAD R13, R7, 0x2, R3 ;  /* 0x00000002070d7824 */ /* 0x000fe200078e0203 */
[-C--:B------:R-:W-:Y:S02]  /*0190*/  LEA R8, P0, R5, R4.reuse, 0x1 ;  /* 0x0000000405087211 */ /* 0x080fe400078008ff */
[----:B------:R-:W-:Y:S01]  /*01a0*/  LEA R10, P1, R3, R4, 0x1 ;  /* 0x00000004030a7211 */ /* 0x000fe200078208ff */
[----:B------:R-:W-:Y:S01]  /*01b0*/  IMAD R15, R7, 0x2, R13 ;  /* 0x00000002070f7824 */ /* 0x000fe200078e020d */
[----:B------:R-:W-:-:S02]  /*01c0*/  LEA.HI.X.SX32 R9, R5, R2, 0x1, P0 ;  /* 0x0000000205097211 */ /* 0x000fc400000f0eff */
[----:B------:R-:W-:Y:S02]  /*01d0*/  LEA.HI.X.SX32 R11, R3, R2, 0x1, P1 ;  /* 0x00000002030b7211 */ /* 0x000fe400008f0eff */
[----:B------:R-:W-:Y:S01]  /*01e0*/  LEA R17, R7, R15, 0x1 ;  /* 0x0000000f07117211 */ /* 0x000fe200078e08ff */
[----:B----4-:R-:W2:Y:S01]  /*01f0*/  LDG.E.U16 R3, desc[UR8][R8.64] ;  /* 0x0000000808037981 */ /* 0x010ea2000c1e1500 */
[----:B------:R-:W-:-:S03]  /*0200*/  LEA R12, P0, R13, R4, 0x1 ;  /* 0x000000040d0c7211 */ /* 0x000fc600078008ff */
[----:B------:R-:W-:Y:S01]  /*0210*/  IMAD R19, R7, 0x2, R17 ;  /* 0x0000000207137824 */ /* 0x000fe200078e0211 */
[----:B------:R-:W-:Y:S01]  /*0220*/  LEA.HI.X.SX32 R13, R13, R2, 0x1, P0 ;  /* 0x000000020d0d7211 */ /* 0x000fe200000f0eff */
[----:B------:R1:W3:Y:S02]  /*0230*/  LDG.E.U16 R5, desc[UR8][R10.64] ;  /* 0x000000080a057981 */ /* 0x0002e4000c1e1500 */
[----:B------:R-:W-:Y:S01]  /*0240*/  IMAD R21, R7, 0x2, R19 ;  /* 0x0000000207157824 */ /* 0x000fe200078e0213 */
[----:B------:R-:W-:Y:S01]  /*0250*/  LEA R14, P0, R15, R4, 0x1 ;  /* 0x000000040f0e7211 */ /* 0x000fe200078008ff */
[----:B------:R4:W5:Y:S02]  /*0260*/  LDG.E.U16 R6, desc[UR8][R12.64] ;  /* 0x000000080c067981 */ /* 0x000964000c1e1500 */
[----:B-1----:R-:W-:Y:S01]  /*0270*/  IMAD R11, R7, 0x2, R21 ;  /* 0x00000002070b7824 */ /* 0x002fe200078e0215 */
[----:B------:R-:W-:Y:S02]  /*0280*/  LEA.HI.X.SX32 R15, R15, R2, 0x1, P0 ;  /* 0x000000020f0f7211 */ /* 0x000fe400000f0eff */
[-C--:B------:R-:W-:Y:S01]  /*0290*/  LEA R18, P0, R19, R4.reuse, 0x1 ;  /* 0x0000000413127211 */ /* 0x080fe200078008ff */
[----:B------:R-:W-:Y:S01]  /*02a0*/  IMAD R25, R7, 0x2, R11 ;  /* 0x0000000207197824 */ /* 0x000fe200078e020b */
[----:B------:R-:W-:Y:S01]  /*02b0*/  LEA R16, P1, R17, R4, 0x1 ;  /* 0x0000000411107211 */ /* 0x000fe200078208ff */
[----:B------:R1:W2:Y:S01]  /*02c0*/  LDG.E.U16 R8, desc[UR8][R14.64] ;  /* 0x000000080e087981 */ /* 0x0002a2000c1e1500 */
[----:B------:R-:W-:-:S02]  /*02d0*/  LEA.HI.X.SX32 R19, R19, R2, 0x1, P0 ;  /* 0x0000000213137211 */ /* 0x000fc400000f0eff */
[----:B----4-:R-:W-:Y:S02]  /*02e0*/  LEA R13, R7, R25, 0x1 ;  /* 0x00000019070d7211 */ /* 0x010fe400078e08ff */
[----:B------:R-:W-:Y:S01]  /*02f0*/  LEA R20, P0, R21, R4, 0x1 ;  /* 0x0000000415147211 */ /* 0x000fe200078008ff */
[----:B------:R-:W4:Y:S01]  /*0300*/  LDG.E.U16 R10, desc[UR8][R18.64] ;  /* 0x00000008120a7981 */ /* 0x000f22000c1e1500 */
[-C--:B------:R-:W-:Y:S02]  /*0310*/  LEA.HI.X.SX32 R17, R17, R2.reuse, 0x1, P1 ;  /* 0x0000000211117211 */ /* 0x080fe400008f0eff */
[----:B------:R-:W-:Y:S01]  /*0320*/  LEA.HI.X.SX32 R21, R21, R2, 0x1, P0 ;  /* 0x0000000215157211 */ /* 0x000fe200000f0eff */
[----:B-1----:R-:W-:Y:S01]  /*0330*/  IMAD R15, R7, 0x2, R13 ;  /* 0x00000002070f7824 */ /* 0x002fe200078e020d */
[-C--:B------:R-:W-:Y:S01]  /*0340*/  LEA R22, P0, R11, R4.reuse, 0x1 ;  /* 0x000000040b167211 */ /* 0x080fe200078008ff */
[----:B------:R1:W2:Y:S01]  /*0350*/  LDG.E.U16 R9, desc[UR8][R16.64] ;  /* 0x0000000810097981 */ /* 0x0002a2000c1e1500 */
[----:B------:R-:W-:-:S02]  /*0360*/  LEA R24, P1, R25, R4, 0x1 ;  /* 0x0000000419187211 */ /* 0x000fc400078208ff */
[----:B------:R-:W-:Y:S02]  /*0370*/  LEA.HI.X.SX32 R23, R11, R2, 0x1, P0 ;  /* 0x000000020b177211 */ /* 0x000fe400000f0eff */
[----:B------:R-:W-:Y:S01]  /*0380*/  LEA R26, P0, R13, R4, 0x1 ;  /* 0x000000040d1a7211 */ /* 0x000fe200078008ff */
[----:B------:R0:W2:Y:S01]  /*0390*/  LDG.E.U16 R11, desc[UR8][R20.64] ;  /* 0x00000008140b7981 */ /* 0x0000a2000c1e1500 */
[----:B-1----:R-:W-:Y:S02]  /*03a0*/  IMAD R17, R7, 0x2, R15 ;  /* 0x0000000207117824 */ /* 0x002fe400078e020f */
[-C--:B------:R-:W-:Y:S01]  /*03b0*/  LEA.HI.X.SX32 R27, R13, R2.reuse, 0x1, P0 ;  /* 0x000000020d1b7211 */ /* 0x080fe200000f0eff */
[----:B------:R-:W2:Y:S01]  /*03c0*/  LDG.E.U16 R12, desc[UR8][R22.64] ;  /* 0x00000008160c7981 */ /* 0x000ea2000c1e1500 */
[----:B------:R-:W-:Y:S01]  /*03d0*/  IMAD R29, R7, 0x2, R17 ;  /* 0x00000002071d7824 */ /* 0x000fe200078e0211 */
[----:B------:R-:W-:Y:S02]  /*03e0*/  LEA.HI.X.SX32 R25, R25, R2, 0x1, P1 ;  /* 0x0000000219197211 */ /* 0x000fe400008f0eff */
[----:B------:R-:W2:Y:S01]  /*03f0*/  LDG.E.U16 R14, desc[UR8][R26.64] ;  /* 0x000000081a0e7981 */ /* 0x000ea2000c1e1500 */
[----:B------:R-:W-:Y:S01]  /*0400*/  LEA R18, P0, R15, R4, 0x1 ;  /* 0x000000040f127211 */ /* 0x000fe200078008ff */
[----:B------:R-:W-:-:S02]  /*0410*/  IMAD R31, R7, 0x2, R29 ;  /* 0x00000002071f7824 */ /* 0x000fc400078e021d */
[----:B------:R1:W2:Y:S01]  /*0420*/  LDG.E.U16 R13, desc[UR8][R24.64] ;  /* 0x00000008180d7981 */ /* 0x0002a2000c1e1500 */
[----:B------:R-:W-:Y:S02]  /*0430*/  LEA.HI.X.SX32 R19, R15, R2, 0x1, P0 ;  /* 0x000000020f137211 */ /* 0x000fe400000f0eff */
[-C--:B0-----:R-:W-:Y:S02]  /*0440*/  LEA R20, P0, R17, R4.reuse, 0x1 ;  /* 0x0000000411147211 */ /* 0x081fe400078008ff */
[----:B------:R-:W-:Y:S01]  /*0450*/  LEA R28, P1, R29, R4, 0x1 ;  /* 0x000000041d1c7211 */ /* 0x000fe200078208ff */
[----:B------:R-:W2:Y:S01]  /*0460*/  LDG.E.U16 R15, desc[UR8][R18.64] ;  /* 0x00000008120f7981 */ /* 0x000ea2000c1e1500 */
[----:B------:R-:W-:Y:S02]  /*0470*/  LEA.HI.X.SX32 R21, R17, R2, 0x1, P0 ;  /* 0x0000000211157211 */ /* 0x000fe400000f0eff */
[----:B-1----:R-:W-:Y:S02]  /*0480*/  LEA R25, R7, R31, 0x1 ;  /* 0x0000001f07197211 */ /* 0x002fe400078e08ff */
[----:B------:R-:W-:Y:S01]  /*0490*/  LEA R22, P0, R31, R4, 0x1 ;  /* 0x000000041f167211 */ /* 0x000fe200078008ff */
[----:B------:R-:W2:Y:S02]  /*04a0*/  LDG.E.U16 R16, desc[UR8][R20.64] ;  /* 0x0000000814107981 */ /* 0x000ea4000c1e1500 */
[----:B------:R-:W-:Y:S01]  /*04b0*/  IMAD R27, R7, 0x2, R25 ;  /* 0x00000002071b7824 */ /* 0x000fe200078e0219 */
[----:B------:R-:W-:-:S03]  /*04c0*/  LEA.HI.X.SX32 R23, R31, R2, 0x1, P0 ;  /* 0x000000021f177211 */ /* 0x000fc600000f0eff */
[----:B------:R-:W-:Y:S01]  /*04d0*/  IMAD R31, R7, 0x2, R27 ;  /* 0x00000002071f7824 */ /* 0x000fe200078e021b */
[----:B------:R-:W-:Y:S01]  /*04e0*/  LEA.HI.X.SX32 R29, R29, R2, 0x1, P1 ;  /* 0x000000021d1d7211 */ /* 0x000fe200008f0eff */
[----:B------:R-:W2:Y:S02]  /*04f0*/  LDG.E.U16 R18, desc[UR8][R22.64] ;  /* 0x0000000816127981 */ /* 0x000ea4000c1e1500 */
[----:B------:R-:W-:Y:S02]  /*0500*/  IMAD R33, R7, 0x2, R31 ;  /* 0x0000000207217824 */ /* 0x000fe400078e021f */
[----:B------:R0:W2:Y:S01]  /*0510*/  LDG.E.U16 R17, desc[UR8][R28.64] ;  /* 0x000000081c117981 */ /* 0x0000a2000c1e1500 */
[----:B------:R-:W-:Y:S01]  /*0520*/  LEA R24, P0, R25, R4, 0x1 ;  /* 0x0000000419187211 */ /* 0x000fe200078008ff */
[----:B0-----:R-:W-:-:S03]  /*0530*/  IMAD R29, R7, 0x2, R33 ;  /* 0x00000002071d7824 */ /* 0x001fc600078e0221 */
[----:B------:R-:W-:Y:S02]  /*0540*/  LEA.HI.X.SX32 R25, R25, R2, 0x1, P0 ;  /* 0x0000000219197211 */ /* 0x000fe400000f0eff */
[----:B------:R-:W-:-:S03]  /*0550*/  LEA R23, R7, R29, 0x1 ;  /* 0x0000001d07177211 */ /* 0x000fc600078e08ff */
[----:B------:R0:W2:Y:S01]  /*0560*/  LDG.E.U16 R19, desc[UR8][R24.64] ;  /* 0x0000000818137981 */ /* 0x0000a2000c1e1500 */
[----:B------:R-:W-:Y:S01]  /*0570*/  LEA R26, P0, R27, R4, 0x1 ;  /* 0x000000041b1a7211 */ /* 0x000fe200078008ff */
[----:B------:R-:W-:-:S03]  /*0580*/  IMAD R37, R7, 0x2, R23 ;  /* 0x0000000207257824 */ /* 0x000fc600078e0217 */
[----:B------:R-:W-:Y:S02]  /*0590*/  LEA.HI.X.SX32 R27, R27, R2, 0x1, P0 ;  /* 0x000000021b1b7211 */ /* 0x000fe400000f0eff */
[----:B------:R-:W-:Y:S01]  /*05a0*/  LEA R32, P0, R33, R4, 0x1 ;  /* 0x0000000421207211 */ /* 0x000fe200078008ff */
[----:B0-----:R-:W-:Y:S02]  /*05b0*/  IMAD R25, R7, 0x2, R37 ;  /* 0x0000000207197824 */ /* 0x001fe400078e0225 */
[----:B------:R0:W2:Y:S01]  /*05c0*/  LDG.E.U16 R20, desc[UR8][R26.64] ;  /* 0x000000081a147981 */ /* 0x0000a2000c1e1500 */
[----:B------:R-:W-:Y:S02]  /*05d0*/  LEA.HI.X.SX32 R33, R33, R2, 0x1, P0 ;  /* 0x0000000221217211 */ /* 0x000fe400000f0eff */
[-C--:B------:R-:W-:Y:S02]  /*05e0*/  LEA R28, P0, R29, R4.reuse, 0x1 ;  /* 0x000000041d1c7211 */ /* 0x080fe400078008ff */
[----:B------:R-:W-:Y:S01]  /*05f0*/  LEA R30, P1, R31, R4, 0x1 ;  /* 0x000000041f1e7211 */ /* 0x000fe200078208ff */
[----:B------:R-:W2:Y:S01]  /*0600*/  LDG.E.U16 R22, desc[UR8][R32.64] ;  /* 0x0000000820167981 */ /* 0x000ea2000c1e1500 */
[----:B0-----:R-:W-:Y:S01]  /*0610*/  IMAD R27, R7, 0x2, R25 ;  /* 0x00000002071b7824 */ /* 0x001fe200078e0219 */
[----:B------:R-:W-:-:S03]  /*0620*/  LEA.HI.X.SX32 R29, R29, R2, 0x1, P0 ;  /* 0x000000021d1d7211 */ /* 0x000fc600000f0eff */
[----:B------:R-:W-:Y:S01]  /*0630*/  IMAD R39, R7, 0x2, R27 ;  /* 0x0000000207277824 */ /* 0x000fe200078e021b */
[----:B------:R-:W-:-:S04]  /*0640*/  LEA R34, P0, R23, R4, 0x1 ;  /* 0x0000000417227211 */ /* 0x000fc800078008ff */
[----:B------:R-:W-:Y:S02]  /*0650*/  LEA R41, R7, R39, 0x1 ;  /* 0x0000002707297211 */ /* 0x000fe400078e08ff */
[-C--:B------:R-:W-:Y:S02]  /*0660*/  LEA.HI.X.SX32 R35, R23, R2.reuse, 0x1, P0 ;  /* 0x0000000217237211 */ /* 0x080fe400000f0eff */
[----:B------:R0:W2:Y:S01]  /*0670*/  LDG.E.U16 R23, desc[UR8][R28.64] ;  /* 0x000000081c177981 */ /* 0x0000a2000c1e1500 */
[----:B------:R-:W-:-:S03]  /*0680*/  LEA.HI.X.SX32 R31, R31, R2, 0x1, P1 ;  /* 0x000000021f1f7211 */ /* 0x000fc600008f0eff */
[----:B------:R-:W2:Y:S04]  /*0690*/  LDG.E.U16 R24, desc[UR8][R34.64] ;  /* 0x0000000822187981 */ /* 0x000ea8000c1e1500 */
[----:B------:R1:W3:Y:S01]  /*06a0*/  LDG.E.U16 R21, desc[UR8][R30.64] ;  /* 0x000000081e157981 */ /* 0x0002e2000c1e1500 */
[----:B0-----:R-:W-:-:S04]  /*06b0*/  IMAD R29, R7, 0x2, R41 ;  /* 0x00000002071d7824 */ /* 0x001fc800078e0229 */
[----:B------:R-:W-:Y:S01]  /*06c0*/  IMAD R43, R7, 0x2, R29 ;  /* 0x00000002072b7824 */ /* 0x000fe200078e021d */
[----:B-1----:R-:W-:-:S03]  /*06d0*/  LEA R30, P0, R25, R4, 0x1 ;  /* 0x00000004191e7211 */ /* 0x002fc600078008ff */
[----:B------:R-:W-:Y:S01]  /*06e0*/  IMAD R45, R7, 0x2, R43 ;  /* 0x00000002072d7824 */ /* 0x000fe200078e022b */
[----:B------:R-:W-:-:S03]  /*06f0*/  LEA.HI.X.SX32 R31, R25, R2, 0x1, P0 ;  /* 0x00000002191f7211 */ /* 0x000fc600000f0eff */
[----:B------:R-:W-:Y:S01]  /*0700*/  IMAD R47, R7, 0x2, R45 ;  /* 0x00000002072f7824 */ /* 0x000fe200078e022d */
[-C--:B------:R-:W-:Y:S02]  /*0710*/  LEA R32, P0, R27, R4.reuse, 0x1 ;  /* 0x000000041b207211 */ /* 0x080fe400078008ff */
[----:B------:R-:W-:Y:S01]  /*0720*/  LEA R36, P1, R37, R4, 0x1 ;  /* 0x0000000425247211 */ /* 0x000fe200078208ff */
[----:B------:R-:W3:Y:S01]  /*0730*/  LDG.E.U16 R26, desc[UR8][R30.64] ;  /* 0x000000081e1a7981 */ /* 0x000ee2000c1e1500 */
[----:B------:R-:W-:Y:S02]  /*0740*/  LEA.HI.X.SX32 R33, R27, R2, 0x1, P0 ;  /* 0x000000021b217211 */ /* 0x000fe400000f0eff */
[----:B------:R-:W-:Y:S02]  /*0750*/  LEA R49, R7, R47, 0x1 ;  /* 0x0000002f07317211 */ /* 0x000fe400078e08ff */
[----:B------:R-:W-:Y:S01]  /*0760*/  LEA R38, P0, R39, R4, 0x1 ;  /* 0x0000000427267211 */ /* 0x000fe200078008ff */
[----:B------:R-:W4:Y:S01]  /*0770*/  LDG.E.U16 R27, desc[UR8][R32.64] ;  /* 0x00000008201b7981 */ /* 0x000f22000c1e1500 */
[-C--:B------:R-:W-:Y:S01]  /*0780*/  LEA.HI.X.SX32 R37, R37, R2.reuse, 0x1, P1 ;  /* 0x0000000225257211 */ /* 0x080fe200008f0eff */
[----:B------:R-:W-:Y:S01]  /*0790*/  IMAD R51, R7, 0x2, R49 ;  /* 0x0000000207337824 */ /* 0x000fe200078e0231 */
[----:B------:R-:W-:-:S02]  /*07a0*/  LEA.HI.X.SX32 R39, R39, R2, 0x1, P0 ;  /* 0x0000000227277211 */ /* 0x000fc400000f0eff */
[----:B------:R-:W-:Y:S01]  /*07b0*/  LEA R34, P0, R29, R4, 0x1 ;  /* 0x000000041d227211 */ /* 0x000fe200078008ff */
[----:B------:R-:W-:Y:S01]  /*07c0*/  IMAD R53, R7, 0x2, R51 ;  /* 0x0000000207357824 */ /* 0x000fe200078e0233 */
[----:B------:R0:W4:Y:S02]  /*07d0*/  LDG.E.U16 R25, desc[UR8][R36.64] ;  /* 0x0000000824197981 */ /* 0x000124000c1e1500 */
[----:B------:R-:W-:Y:S01]  /*07e0*/  LEA.HI.X.SX32 R35, R29, R2, 0x1, P0 ;  /* 0x000000021d237211 */ /* 0x000fe200000f0eff */
[----:B------:R-:W-:Y:S01]  /*07f0*/  IMAD R55, R7, 0x2, R53 ;  /* 0x0000000207377824 */ /* 0x000fe200078e0235 */
[-C--:B------:R-:W-:Y:S01]  /*0800*/  LEA R40, P1, R41, R4.reuse, 0x1 ;  /* 0x0000000429287211 */ /* 0x080fe200078208ff */
[----:B------:R1:W5:Y:S01]  /*0810*/  LDG.E.U16 R28, desc[UR8][R38.64] ;  /* 0x00000008261c7981 */ /* 0x000362000c1e1500 */
[----:B0-----:R-:W-:Y:S01]  /*0820*/  LEA R36, P0, R43, R4, 0x1 ;  /* 0x000000042b247211 */ /* 0x001fe200078008ff */
[----:B------:R-:W-:Y:S02]  /*0830*/  IMAD R57, R7, 0x2, R55 ;  /* 0x0000000207397824 */ /* 0x000fe400078e0237 */
[----:B------:R-:W5:Y:S01]  /*0840*/  LDG.E.U16 R30, desc[UR8][R34.64] ;  /* 0x00000008221e7981 */ /* 0x000f62000c1e1500 */
[----:B------:R-:W-:-:S02]  /*0850*/  LEA.HI.X.SX32 R37, R43, R2, 0x1, P0 ;  /* 0x000000022b257211 */ /* 0x000fc400000f0eff */
[----:B------:R-:W-:Y:S02]  /*0860*/  LEA R42, P0, R45, R4, 0x1 ;  /* 0x000000042d2a7211 */ /* 0x000fe400078008ff */
[-C--:B------:R-:W-:Y:S01]  /*0870*/  LEA.HI.X.SX32 R41, R41, R2.reuse, 0x1, P1 ;  /* 0x0000000229297211 */ /* 0x080fe200008f0eff */
[----:B------:R-:W5:Y:S01]  /*0880*/  LDG.E.U16 R31, desc[UR8][R36.64] ;  /* 0x00000008241f7981 */ /* 0x000f62000c1e1500 */
[----:B------:R-:W-:Y:S02]  /*0890*/  LEA.HI.X.SX32 R43, R45, R2, 0x1, P0 ;  /* 0x000000022d2b7211 */ /* 0x000fe400000f0eff */
[----:B-1----:R-:W-:Y:S01]  /*08a0*/  LEA R38, P0, R49, R4, 0x1 ;  /* 0x0000000431267211 */ /* 0x002fe200078008ff */
[----:B------:R0:W5:Y:S01]  /*08b0*/  LDG.E.U16 R29, desc[UR8][R40.64] ;  /* 0x00000008281d7981 */ /* 0x000162000c1e1500 */
[----:B------:R-:W-:Y:S02]  /*08c0*/  LEA R59, R7, R57, 0x1 ;  /* 0x00000039073b7211 */ /* 0x000fe400078e08ff */
[----:B------:R-:W-:Y:S01]  /*08d0*/  LEA.HI.X.SX32 R39, R49, R2, 0x1, P0 ;  /* 0x0000000231277211 */ /* 0x000fe200000f0eff */
[----:B------:R1:W5:Y:S02]  /*08e0*/  LDG.E.U16 R32, desc[UR8][R42.64] ;  /* 0x000000082a207981 */ /* 0x000364000c1e1500 */
[----:B------:R-:W-:Y:S01]  /*08f0*/  IMAD R61, R7, 0x2, R59 ;  /* 0x00000002073d7824 */ /* 0x000fe200078e023b */
[-C--:B------:R-:W-:Y:S01]  /*0900*/  LEA R44, P1, R47, R4.reuse, 0x1 ;  /* 0x000000042f2c7211 */ /* 0x080fe200078208ff */
[----:B------:R-:W5:Y:S01]  /*0910*/  LDG.E.U16 R34, desc[UR8][R38.64] ;  /* 0x0000000826227981 */ /* 0x000f62000c1e1500 */
[----:B0-----:R-:W-:-:S04]  /*0920*/  LEA R40, P0, R51, R4, 0x1 ;  /* 0x0000000433287211 */ /* 0x001fc800078008ff */
[----:B------:R-:W-:Y:S01]  /*0930*/  LEA.HI.X.SX32 R41, R51, R2, 0x1, P0 ;  /* 0x0000000233297211 */ /* 0x000fe200000f0eff */
[----:B------:R-:W-:Y:S01]  /*0940*/  IMAD R51, R7, 0x2, R61 ;  /* 0x0000000207337824 */ /* 0x000fe200078e023d */
[----:B------:R-:W-:-:S03]  /*0950*/  LEA R46, P0, R53, R4, 0x1 ;  /* 0x00000004352e7211 */ /* 0x000fc600078008ff */
[----:B------:R-:W-:Y:S01]  /*0960*/  IMAD R63, R7, 0x2, R51 ;  /* 0x00000002073f7824 */ /* 0x000fe200078e0233 */
[-C--:B------:R-:W-:Y:S01]  /*0970*/  LEA.HI.X.SX32 R45, R47, R2.reuse, 0x1, P1 ;  /* 0x000000022f2d7211 */ /* 0x080fe200008f0eff */
[----:B------:R-:W5:Y:S01]  /*0980*/  LDG.E.U16 R35, desc[UR8][R40.64] ;  /* 0x0000000828237981 */ /* 0x000f62000c1e1500 */
[----:B------:R-:W-:Y:S01]  /*0990*/  LEA.HI.X.SX32 R47, R53, R2, 0x1, P0 ;  /* 0x00000002352f7211 */ /* 0x000fe200000f0eff */
[----:B------:R-:W-:Y:S01]  /*09a0*/  IMAD R53, R7, 0x2, R63 ;  /* 0x0000000207357824 */ /* 0x000fe200078e023f */
[C---:B-1----:R-:W-:Y:S01]  /*09b0*/  LEA R42, P1, R55.reuse, R4, 0x1 ;  /* 0x00000004372a7211 */ /* 0x042fe200078208ff */
[----:B------:R0:W5:Y:S03]  /*09c0*/  LDG.E.U16 R33, desc[UR8][R44.64] ;  /* 0x000000082c217981 */ /* 0x000166000c1e1500 */
[----:B------:R-:W-:Y:S01]  /*09d0*/  LEA.HI.X.SX32 R43, R55, R2, 0x1, P1 ;  /* 0x00000002372b7211 */ /* 0x000fe200008f0eff */
[----:B------:R-:W5:Y:S01]  /*09e0*/  LDG.E.U16 R36, desc[UR8][R46.64] ;  /* 0x000000082e247981 */ /* 0x000f62000c1e1500 */
[----:B------:R-:W-:-:S02]  /*09f0*/  LEA R55, R7, R53, 0x1 ;  /* 0x0000003507377211 */ /* 0x000fc400078e08ff */
[C---:B0-----:R-:W-:Y:S01]  /*0a00*/  LEA R44, P0, R57.reuse, R4, 0x1 ;  /* 0x00000004392c7211 */ /* 0x041fe200078008ff */
[----:B------:R-:W5:Y:S03]  /*0a10*/  LDG.E.U16 R37, desc[UR8][R42.64] ;  /* 0x000000082a257981 */ /* 0x000f66000c1e1500 */
[----:B------:R-:W-:Y:S01]  /*0a20*/  LEA.HI.X.SX32 R45, R57, R2, 0x1, P0 ;  /* 0x00000002392d7211 */ /* 0x000fe200000f0eff */
[----:B------:R-:W-:-:S04]  /*0a30*/  IMAD R57, R7, 0x2, R55 ;  /* 0x0000000207397824 */ /* 0x000fc800078e0237 */
[----:B------:R-:W-:Y:S01]  /*0a40*/  IMAD R67, R7, 0x2, R57 ;  /* 0x0000000207437824 */ /* 0x000fe200078e0239 */
[----:B------:R-:W-:Y:S01]  /*0a50*/  LEA R48, P0, R59, R4, 0x1 ;  /* 0x000000043b307211 */ /* 0x000fe200078008ff */
[----:B------:R-:W5:Y:S02]  /*0a60*/  LDG.E.U16 R38, desc[UR8][R44.64] ;  /* 0x000000082c267981 */ /* 0x000f64000c1e1500 */
[----:B------:R-:W-:-:S04]  /*0a70*/  IMAD R69, R7, 0x2, R67 ;  /* 0x0000000207457824 */ /* 0x000fc800078e0243 */
[----:B------:R-:W-:Y:S01]  /*0a80*/  IMAD R71, R7, 0x2, R69 ;  /* 0x0000000207477824 */ /* 0x000fe200078e0245 */
[----:B------:R-:W-:-:S04]  /*0a90*/  LEA.HI.X.SX32 R49, R59, R2, 0x1, P0 ;  /* 0x000000023b317211 */ /* 0x000fc800000f0eff */
[----:B------:R-:W-:Y:S01]  /*0aa0*/  LEA R73, R7, R71, 0x1 ;  /* 0x0000004707497211 */ /* 0x000fe200078e08ff */
[----:B------:R-:W5:Y:S01]  /*0ab0*/  LDG.E.U16 R39, desc[UR8][R48.64] ;  /* 0x0000000830277981 */ /* 0x000f62000c1e1500 */
[----:B------:R-:W-:-:S03]  /*0ac0*/  LEA R40, P0, R61, R4, 0x1 ;  /* 0x000000043d287211 */ /* 0x000fc600078008ff */
[----:B------:R-:W-:Y:S01]  /*0ad0*/  IMAD R75, R7, 0x2, R73 ;  /* 0x00000002074b7824 */ /* 0x000fe200078e0249 */
[----:B------:R-:W-:Y:S02]  /*0ae0*/  LEA.HI.X.SX32 R41, R61, R2, 0x1, P0 ;  /* 0x000000023d297211 */ /* 0x000fe400000f0eff */
[-C--:B------:R-:W-:Y:S01]  /*0af0*/  LEA R60, P0, R63, R4.reuse, 0x1 ;  /* 0x000000043f3c7211 */ /* 0x080fe200078008ff */
[----:B------:R-:W-:Y:S01]  /*0b00*/  IMAD R77, R7, 0x2, R75 ;  /* 0x00000002074d7824 */ /* 0x000fe200078e024b */
[----:B------:R-:W-:Y:S01]  /*0b10*/  LEA R50, P1, R51, R4, 0x1 ;  /* 0x0000000433327211 */ /* 0x000fe200078208ff */
[----:B------:R-:W5:Y:S01]  /*0b20*/  LDG.E.U16 R46, desc[UR8][R40.64] ;  /* 0x00000008282e7981 */ /* 0x000f62000c1e1500 */
[----:B------:R-:W-:Y:S01]  /*0b30*/  LEA.HI.X.SX32 R61, R63, R2, 0x1, P0 ;  /* 0x000000023f3d7211 */ /* 0x000fe200000f0eff */
[----:B------:R-:W-:Y:S01]  /*0b40*/  IMAD R59, R7, 0x2, R77 ;  /* 0x00000002073b7824 */ /* 0x000fe200078e024d */
[----:B------:R-:W-:-:S03]  /*0b50*/  LEA R62, P0, R53, R4, 0x1 ;  /* 0x00000004353e7211 */ /* 0x000fc600078008ff */
[----:B------:R-:W-:Y:S01]  /*0b60*/  IMAD R79, R7, 0x2, R59 ;  /* 0x00000002074f7824 */ /* 0x000fe200078e023b */
[----:B------:R-:W-:Y:S01]  /*0b70*/  LEA.HI.X.SX32 R63, R53, R2, 0x1, P0 ;  /* 0x00000002353f7211 */ /* 0x000fe200000f0eff */
[----:B------:R0:W5:Y:S01]  /*0b80*/  LDG.E.U16 R54, desc[UR8][R60.64] ;  /* 0x000000083c367981 */ /* 0x000162000c1e1500 */
[----:B------:R-:W-:Y:S02]  /*0b90*/  LEA R64, P0, R55, R4, 0x1 ;  /* 0x0000000437407211 */ /* 0x000fe400078008ff */
[----:B------:R-:W-:Y:S02]  /*0ba0*/  LEA R81, R7, R79, 0x1 ;  /* 0x0000004f07517211 */ /* 0x000fe400078e08ff */
[----:B------:R-:W-:Y:S02]  /*0bb0*/  LEA.HI.X.SX32 R65, R55, R2, 0x1, P0 ;  /* 0x0000000237417211 */ /* 0x000fe400000f0eff */
[----:B------:R-:W-:Y:S01]  /*0bc0*/  LEA R52, P0, R67, R4, 0x1 ;  /* 0x0000000443347211 */ /* 0x000fe200078008ff */
[----:B------:R-:W-:Y:S01]  /*0bd0*/  IMAD R83, R7, 0x2, R81 ;  /* 0x0000000207537824 */ /* 0x000fe200078e0251 */
[-C--:B------:R-:W-:Y:S01]  /*0be0*/  LEA.HI.X.SX32 R51, R51, R2.reuse, 0x1, P1 ;  /* 0x0000000233337211 */ /* 0x080fe200008f0eff */
[----:B------:R1:W5:Y:S01]  /*0bf0*/  LDG.E.U16 R56, desc[UR8][R64.64] ;  /* 0x0000000840387981 */ /* 0x000362000c1e1500 */
[----:B------:R-:W-:Y:S01]  /*0c00*/  LEA.HI.X.SX32 R53, R67, R2, 0x1, P0 ;  /* 0x0000000243357211 */ /* 0x000fe200000f0eff */
[----:B0-----:R-:W-:Y:S01]  /*0c10*/  IMAD R61, R7, 0x2, R83 ;  /* 0x00000002073d7824 */ /* 0x001fe200078e0253 */
[C---:B------:R-:W-:Y:S01]  /*0c20*/  LEA R44, P0, R69.reuse, R4, 0x1 ;  /* 0x00000004452c7211 */ /* 0x040fe200078008ff */
[----:B------:R0:W5:Y:S03]  /*0c30*/  LDG.E.U16 R47, desc[UR8][R50.64] ;  /* 0x00000008322f7981 */ /* 0x000166000c1e1500 */
[----:B------:R-:W-:Y:S01]  /*0c40*/  LEA.HI.X.SX32 R45, R69, R2, 0x1, P0 ;  /* 0x00000002452d7211 */ /* 0x000fe200000f0eff */
[----:B------:R-:W-:Y:S01]  /*0c50*/  IMAD R69, R7, 0x2, R61 ;  /* 0x0000000207457824 */ /* 0x000fe200078e023d */
[-C--:B------:R-:W-:Y:S01]  /*0c60*/  LEA R48, P0, R71, R4.reuse, 0x1 ;  /* 0x0000000447307211 */ /* 0x080fe200078008ff */
[----:B------:R-:W5:Y:S02]  /*0c70*/  LDG.E.U16 R60, desc[UR8][R52.64] ;  /* 0x00000008343c7981 */ /* 0x000f64000c1e1500 */
[----:B------:R-:W-:Y:S01]  /*0c80*/  IMAD R85, R7, 0x2, R69 ;  /* 0x0000000207557824 */ /* 0x000fe200078e0245 */
[----:B------:R-:W-:Y:S01]  /*0c90*/  LEA R42, P1, R57, R4, 0x1 ;  /* 0x00000004392a7211 */ /* 0x000fe200078208ff */
[----:B------:R-:W5:Y:S01]  /*0ca0*/  LDG.E.U16 R55, desc[UR8][R62.64] ;  /* 0x000000083e377981 */ /* 0x000f62000c1e1500 */
[----:B------:R-:W-:-:S02]  /*0cb0*/  LEA.HI.X.SX32 R49, R71, R2, 0x1, P0 ;  /* 0x0000000247317211 */ /* 0x000fc400000f0eff */
[----:B------:R-:W-:Y:S02]  /*0cc0*/  LEA R71, R7, R85, 0x1 ;  /* 0x0000005507477211 */ /* 0x000fe400078e08ff */
[----:B------:R-:W-:Y:S02]  /*0cd0*/  LEA.HI.X.SX32 R43, R57, R2, 0x1, P1 ;  /* 0x00000002392b7211 */ /* 0x000fe400008f0eff */
[-C--:B------:R-:W-:Y:S01]  /*0ce0*/  LEA R40, P1, R73, R4.reuse, 0x1 ;  /* 0x0000000449287211 */ /* 0x080fe200078208ff */
[----:B-1----:R-:W-:Y:S01]  /*0cf0*/  IMAD R65, R7, 0x2, R71 ;  /* 0x0000000207417824 */ /* 0x002fe200078e0247 */
[----:B0-----:R-:W-:Y:S01]  /*0d00*/  LEA R50, P0, R75, R4, 0x1 ;  /* 0x000000044b327211 */ /* 0x001fe200078008ff */
[----:B------:R0:W5:Y:S01]  /*0d10*/  LDG.E.U16 R57, desc[UR8][R42.64] ;  /* 0x000000082a397981 */ /* 0x000162000c1e1500 */
[-C--:B------:R-:W-:Y:S01]  /*0d20*/  LEA.HI.X.SX32 R41, R73, R2.reuse, 0x1, P1 ;  /* 0x0000000249297211 */ /* 0x080fe200008f0eff */
[----:B------:R-:W-:Y:S01]  /*0d30*/  IMAD R73, R7, 0x2, R65 ;  /* 0x0000000207497824 */ /* 0x000fe200078e0241 */
[----:B------:R-:W-:Y:S01]  /*0d40*/  LEA.HI.X.SX32 R51, R75, R2, 0x1, P0 ;  /* 0x000000024b337211 */ /* 0x000fe200000f0eff */
[----:B------:R1:W5:Y:S02]  /*0d50*/  LDG.E.U16 R62, desc[UR8][R44.64] ;  /* 0x000000082c3e7981 */ /* 0x000364000c1e1500 */
[----:B------:R-:W-:-:S02]  /*0d60*/  IMAD R75, R7, 0x2, R73 ;  /* 0x00000002074b7824 */ /* 0x000fc400078e0249 */
[----:B------:R-:W5:Y:S01]  /*0d70*/  LDG.E.U16 R63, desc[UR8][R48.64] ;  /* 0x00000008303f7981 */ /* 0x000f62000c1e1500 */
[----:B0-----:R-:W-:-:S03]  /*0d80*/  LEA R42, P0, R77, R4, 0x1 ;  /* 0x000000044d2a7211 */ /* 0x001fc600078008ff */
[----:B------:R0:W5:Y:S01]  /*0d90*/  LDG.E.U16 R64, desc[UR8][R40.64] ;  /* 0x0000000828407981 */ /* 0x000162000c1e1500 */
[----:B------:R-:W-:Y:S01]  /*0da0*/  LEA.HI.X.SX32 R43, R77, R2, 0x1, P0 ;  /* 0x000000024d2b7211 */ /* 0x000fe200000f0eff */
[----:B------:R-:W-:Y:S01]  /*0db0*/  IMAD R77, R7, 0x2, R75 ;  /* 0x00000002074d7824 */ /* 0x000fe200078e024b */
[-C--:B------:R-:W-:Y:S01]  /*0dc0*/  LEA R52, P0, R79, R4.reuse, 0x1 ;  /* 0x000000044f347211 */ /* 0x080fe200078008ff */
[----:B------:R0:W5:Y:S01]  /*0dd0*/  LDG.E.U16 R66, desc[UR8][R50.64] ;  /* 0x0000000832427981 */ /* 0x000162000c1e1500 */
[----:B-1----:R-:W-:Y:S02]  /*0de0*/  LEA R44, P1, R69, R4, 0x1 ;  /* 0x00000004452c7211 */ /* 0x002fe400078208ff */
[-C--:B------:R-:W-:Y:S01]  /*0df0*/  LEA.HI.X.SX32 R53, R79, R2.reuse, 0x1, P0 ;  /* 0x000000024f357211 */ /* 0x080fe200000f0eff */
[----:B------:R1:W5:Y:S01]  /*0e00*/  LDG.E.U16 R67, desc[UR8][R42.64] ;  /* 0x000000082a437981 */ /* 0x000362000c1e1500 */
[----:B------:R-:W-:Y:S02]  /*0e10*/  LEA R79, R7, R77, 0x1 ;  /* 0x0000004d074f7211 */ /* 0x000fe400078e08ff */
[----:B------:R-:W-:Y:S01]  /*0e20*/  LEA.HI.X.SX32 R45, R69, R2, 0x1, P1 ;  /* 0x00000002452d7211 */ /* 0x000fe200008f0eff */
[----:B------:R1:W5:Y:S02]  /*0e30*/  LDG.E.U16 R68, desc[UR8][R52.64] ;  /* 0x0000000834447981 */ /* 0x000364000c1e1500 */
[----:B------:R-:W-:Y:S01]  /*0e40*/  IMAD R69, R7, 0x2, R79 ;  /* 0x0000000207457824 */ /* 0x000fe200078e024f */
[-C--:B0-----:R-:W-:Y:S01]  /*0e50*/  LEA R40, P0, R73, R4.reuse, 0x1 ;  /* 0x0000000449287211 */ /* 0x081fe200078008ff */
[----:B------:R0:W5:Y:S03]  /*0e60*/  LDG.E.U16 R72, desc[UR8][R44.64] ;  /* 0x000000082c487981 */ /* 0x000166000c1e1500 */
[----:B------:R-:W-:-:S02]  /*0e70*/  LEA R48, P1, R69, R4, 0x1 ;  /* 0x0000000445307211 */ /* 0x000fc400078208ff */
[-C--:B------:R-:W-:Y:S02]  /*0e80*/  LEA.HI.X.SX32 R41, R73, R2.reuse, 0x1, P0 ;  /* 0x0000000249297211 */ /* 0x080fe400000f0eff */
[----:B------:R-:W-:Y:S01]  /*0e90*/  LEA.HI.X.SX32 R49, R69, R2, 0x1, P1 ;  /* 0x0000000245317211 */ /* 0x000fe200008f0eff */
[----:B------:R-:W-:Y:S01]  /*0ea0*/  IMAD R69, R7, 0x2, R69 ;  /* 0x0000000207457824 */ /* 0x000fe200078e0245 */
[-C--:B------:R-:W-:Y:S01]  /*0eb0*/  LEA R50, P0, R81, R4.reuse, 0x1 ;  /* 0x0000000451327211 */ /* 0x080fe200078008ff */
[----:B------:R0:W5:Y:S01]  /*0ec0*/  LDG.E.U16 R76, desc[UR8][R40.64] ;  /* 0x00000008284c7981 */ /* 0x000162000c1e1500 */
[----:B-1----:R-:W-:Y:S02]  /*0ed0*/  LEA R42, P1, R85, R4, 0x1 ;  /* 0x00000004552a7211 */ /* 0x002fe400078208ff */
[-C--:B------:R-:W-:Y:S01]  /*0ee0*/  LEA.HI.X.SX32 R51, R81, R2.reuse, 0x1, P0 ;  /* 0x0000000251337211 */ /* 0x080fe200000f0eff */
[----:B------:R1:W5:Y:S01]  /*0ef0*/  LDG.E.U16 R78, desc[UR8][R48.64] ;  /* 0x00000008304e7981 */ /* 0x000362000c1e1500 */
[----:B------:R-:W-:-:S02]  /*0f00*/  LEA.HI.X.SX32 R43, R85, R2, 0x1, P1 ;  /* 0x00000002552b7211 */ /* 0x000fc400008f0eff */
[-C--:B------:R-:W-:Y:S01]  /*0f10*/  LEA R52, P0, R75, R4.reuse, 0x1 ;  /* 0x000000044b347211 */ /* 0x080fe200078008ff */
[----:B------:R1:W5:Y:S01]  /*0f20*/  LDG.E.U16 R70, desc[UR8][R50.64] ;  /* 0x0000000832467981 */ /* 0x000362000c1e1500 */
[----:B0-----:R-:W-:Y:S02]  /*0f30*/  LEA R44, P1, R69, R4, 0x1 ;  /* 0x00000004452c7211 */ /* 0x001fe400078208ff */
[-C--:B------:R-:W-:Y:S01]  /*0f40*/  LEA.HI.X.SX32 R53, R75, R2.reuse, 0x1, P0 ;  /* 0x000000024b357211 */ /* 0x080fe200000f0eff */
[----:B------:R0:W5:Y:S01]  /*0f50*/  LDG.E.U16 R73, desc[UR8][R42.64] ;  /* 0x000000082a497981 */ /* 0x000162000c1e1500 */
[----:B------:R-:W-:Y:S01]  /*0f60*/  LEA.HI.X.SX32 R45, R69, R2, 0x1, P1 ;  /* 0x00000002452d7211 */ /* 0x000fe200008f0eff */
[----:B------:R-:W-:Y:S01]  /*0f70*/  IMAD R69, R7, 0x2, R69 ;  /* 0x0000000207457824 */ /* 0x000fe200078e0245 */
[-C--:B------:R-:W-:Y:S01]  /*0f80*/  LEA R40, P0, R83, R4.reuse, 0x1 ;  /* 0x0000000453287211 */ /* 0x080fe200078008ff */
[----:B------:R0:W5:Y:S01]  /*0f90*/  LDG.E.U16 R75, desc[UR8][R52.64] ;  /* 0x00000008344b7981 */ /* 0x000162000c1e1500 */
[----:B-1----:R-:W-:-:S02]  /*0fa0*/  LEA R48, P1, R71, R4, 0x1 ;  /* 0x0000000447307211 */ /* 0x002fc400078208ff */
[-C--:B------:R-:W-:Y:S01]  /*0fb0*/  LEA.HI.X.SX32 R41, R83, R2.reuse, 0x1, P0 ;  /* 0x0000000253297211 */ /* 0x080fe200000f0eff */
[----:B------:R1:W5:Y:S01]  /*0fc0*/  LDG.E.U16 R80, desc[UR8][R44.64] ;  /* 0x000000082c507981 */ /* 0x000362000c1e1500 */
[----:B------:R-:W-:Y:S02]  /*0fd0*/  LEA.HI.X.SX32 R49, R71, R2, 0x1, P1 ;  /* 0x0000000247317211 */ /* 0x000fe400008f0eff */
[-C--:B------:R-:W-:Y:S01]  /*0fe0*/  LEA R50, P0, R77, R4.reuse, 0x1 ;  /* 0x000000044d327211 */ /* 0x080fe200078008ff */
[----:B------:R1:W5:Y:S01]  /*0ff0*/  LDG.E.U16 R71, desc[UR8][R40.64] ;  /* 0x0000000828477981 */ /* 0x000362000c1e1500 */
[----:B0-----:R-:W-:Y:S02]  /*1000*/  LEA R42, P1, R69, R4, 0x1 ;  /* 0x00000004452a7211 */ /* 0x001fe400078208ff */
[-C--:B------:R-:W-:Y:S01]  /*1010*/  LEA.HI.X.SX32 R51, R77, R2.reuse, 0x1, P0 ;  /* 0x000000024d337211 */ /* 0x080fe200000f0eff */
[----:B------:R0:W5:Y:S01]  /*1020*/  LDG.E.U16 R74, desc[UR8][R48.64] ;  /* 0x00000008304a7981 */ /* 0x000162000c1e1500 */
[----:B------:R-:W-:-:S02]  /*1030*/  LEA.HI.X.SX32 R43, R69, R2, 0x1, P1 ;  /* 0x00000002452b7211 */ /* 0x000fc400008f0eff */
[C---:B------:R-:W-:Y:S01]  /*1040*/  LEA R52, P0, R59.reuse, R4, 0x1 ;  /* 0x000000043b347211 */ /* 0x040fe200078008ff */
[----:B------:R-:W5:Y:S04]  /*1050*/  LDG.E.U16 R50, desc[UR8][R50.64] ;  /* 0x0000000832327981 */ /* 0x000f68000c1e1500 */
[----:B------:R-:W5:Y:S01]  /*1060*/  LDG.E.U16 R42, desc[UR8][R42.64] ;  /* 0x000000082a2a7981 */ /* 0x000f62000c1e1500 */
[----:B------:R-:W-:Y:S01]  /*1070*/  LEA.HI.X.SX32 R53, R59, R2, 0x1, P0 ;  /* 0x000000023b357211 */ /* 0x000fe200000f0eff */
[----:B------:R-:W-:Y:S01]  /*1080*/  IMAD R7, R7, 0x2, R69 ;  /* 0x0000000207077824 */ /* 0x000fe200078e0245 */
[-C--:B-1----:R-:W-:Y:S02]  /*1090*/  LEA R44, P0, R61, R4.reuse, 0x1 ;  /* 0x000000043d2c7211 */ /* 0x082fe400078008ff */
[----:B------:R-:W-:Y:S01]  /*10a0*/  LEA R40, P1, R65, R4, 0x1 ;  /* 0x0000000441287211 */ /* 0x000fe200078208ff */
[----:B------:R-:W5:Y:S01]  /*10b0*/  LDG.E.U16 R52, desc[UR8][R52.64] ;  /* 0x0000000834347981 */ /* 0x000f62000c1e1500 */
[----:B------:R-:W-:-:S02]  /*10c0*/  LEA.HI.X.SX32 R45, R61, R2, 0x1, P0 ;  /* 0x000000023d2d7211 */ /* 0x000fc400000f0eff */
[----:B------:R-:W-:Y:S02]  /*10d0*/  LEA.HI.X.SX32 R41, R65, R2, 0x1, P1 ;  /* 0x0000000241297211 */ /* 0x000fe400008f0eff */
[-C--:B0-----:R-:W-:Y:S01]  /*10e0*/  LEA R48, P0, R79, R4.reuse, 0x1 ;  /* 0x000000044f307211 */ /* 0x081fe200078008ff */
[----:B------:R-:W5:Y:S01]  /*10f0*/  LDG.E.U16 R44, desc[UR8][R44.64] ;  /* 0x000000082c2c7981 */ /* 0x000f62000c1e1500 */
[----:B------:R-:W-:Y:S02]  /*1100*/  LEA R58, P1, R7, R4, 0x1 ;  /* 0x00000004073a7211 */ /* 0x000fe400078208ff */
[-C--:B------:R-:W-:Y:S01]  /*1110*/  LEA.HI.X.SX32 R49, R79, R2.reuse, 0x1, P0 ;  /* 0x000000024f317211 */ /* 0x080fe200000f0eff */
[----:B------:R-:W5:Y:S01]  /*1120*/  LDG.E.U16 R40, desc[UR8][R40.64] ;  /* 0x0000000828287981 */ /* 0x000f62000c1e1500 */
[----:B------:R-:W-:-:S03]  /*1130*/  LEA.HI.X.SX32 R59, R7, R2, 0x1, P1 ;  /* 0x00000002073b7211 */ /* 0x000fc600008f0eff */
[----:B------:R-:W5:Y:S04]  /*1140*/  LDG.E.U16 R48, desc[UR8][R48.64] ;  /* 0x0000000830307981 */ /* 0x000f68000c1e1500 */
[----:B------:R-:W5:Y:S01]  /*1150*/  LDG.E.U16 R58, desc[UR8][R58.64] ;  /* 0x000000083a3a7981 */ /* 0x000f62000c1e1500 */
[----:B------:R-:W0:Y:S01]  /*1160*/  S2UR UR5, SR_CgaCtaId ;  /* 0x00000000000579c3 */ /* 0x000e220000008800 */
[----:B------:R-:W-:Y:S02]  /*1170*/  SHF.R.S32.HI R2, RZ, 0x8, R125 ;  /* 0x00000008ff027819 */ /* 0x000fe4000001147d */
[----:B------:R-:W-:Y:S02]  /*1180*/  SHF.L.U32 R7, R0, 0x1, RZ ;  /* 0x0000000100077819 */ /* 0x000fe400000006ff */
[----:B------:R-:W-:-:S04]  /*1190*/  SGXT R0, R2, 0x1 ;  /* 0x000000010200781a */ /* 0x000fc80000000200 */
[----:B------:R-:W-:Y:S01]  /*11a0*/  LOP3.LUT R0, R7, 0x210, R0, 0x78, !PT ;  /* 0x0000021007007812 */ /* 0x000fe200078e7800 */
[----:B0-----:R-:W-:-:S03]  /*11b0*/  ULEA UR5, UR5, UR4, 0x18 ;  /* 0x0000000405057291 */ /* 0x001fc6000f8ec0ff */
[----:B------:R-:W-:-:S06]  /*11c0*/  LOP3.LUT R2, R0, 0x40, RZ, 0x3c, !PT ;  /* 0x0000004000027812 */ /* 0x000fcc00078e3cff */
[----:B--2---:R0:W-:Y:S04]  /*11d0*/  STS.U16 [R0+UR5], R3 ;  /* 0x0000000300007988 */ /* 0x0041e80008000405 */
[----:B------:R-:W-:Y:S01]  /*11e0*/  STS.U16 [R0+UR5+0x1000], R9 ;  /* 0x0010000900007988 */ /* 0x000fe20008000405 */
[----:B0-----:R-:W-:-:S03]  /*11f0*/  LOP3.LUT R3, R0, 0x20, RZ, 0x3c, !PT ;  /* 0x0000002000037812 */ /* 0x001fc600078e3cff */
[----:B------:R-:W-:Y:S04]  /*1200*/  STS.U16 [R0+UR5+0x2000], R13 ;  /* 0x0020000d00007988 */ /* 0x000fe80008000405 */
[----:B------:R-:W-:Y:S04]  /*1210*/  STS.U16 [R0+UR5+0x3000], R17 ;  /* 0x0030001100007988 */ /* 0x000fe80008000405 */
[----:B---3--:R-:W-:Y:S04]  /*1220*/  STS.U16 [R0+UR5+0x4000], R21 ;  /* 0x0040001500007988 */ /* 0x008fe80008000405 */
[----:B----4-:R-:W-:Y:S01]  /*1230*/  STS.U16 [R0+UR5+0x5000], R25 ;  /* 0x0050001900007988 */ /* 0x010fe20008000405 */
[----:B------:R-:W-:-:S03]  /*1240*/  UISETP.GE.AND UP0, UPT, UR7, 0x1, UPT ;  /* 0x000000010700788c */ /* 0x000fc6000bf06270 */
[----:B-----5:R-:W-:Y:S04]  /*1250*/  STS.U16 [R0+UR5+0x6000], R29 ;  /* 0x0060001d00007988 */ /* 0x020fe80008000405 */
[----:B------:R-:W-:Y:S04]  /*1260*/  STS.U16 [R0+UR5+0x7000], R33 ;  /* 0x0070002100007988 */ /* 0x000fe80008000405 */
[----:B------:R-:W-:Y:S01]  /*1270*/  STS.U16 [R0+UR5+0x8000], R37 ;  /* 0x0080002500007988 */ /* 0x000fe20008000405 */
[----:B------:R-:W-:Y:S02]  /*1280*/  IMAD.MOV.U32 R102, RZ, RZ, 0x3f800000 ;  /* 0x3f800000ff667424 */ /* 0x000fe400078e00ff */
[----:B------:R-:W-:Y:S01]  /*1290*/  IMAD.MOV.U32 R101, RZ, RZ, 0x3f800000 ;  /* 0x3f800000ff657424 */ /* 0x000fe200078e00ff */
[----:B------:R-:W-:Y:S04]  /*12a0*/  STS.U16 [R0+UR5+0x9000], R47 ;  /* 0x0090002f00007988 */ /* 0x000fe80008000405 */
        /* <DEDUP_REMOVED lines=21> */
[----:B------:R0:W-:Y:S04]  /*1400*/  STS.U16 [R3+UR5+0xf400], R80 ;  /* 0x00f4005003007988 */ /* 0x0001e80008000405 */
[----:B------:R-:W-:Y:S01]  /*1410*/  STS.U16 [R2+UR5+0x800], R6 ;  /* 0x0008000602007988 */ /* 0x000fe20008000405 */
[----:B0-----:R-:W-:-:S03]  /*1420*/  LOP3.LUT R3, R0, 0x60, RZ, 0x3c, !PT ;  /* 0x0000006000037812 */ /* 0x001fc600078e3cff */
[----:B------:R-:W-:Y:S04]  /*1430*/  STS.U16 [R2+UR5+0x1800], R11 ;  /* 0x0018000b02007988 */ /* 0x000fe80008000405 */
[----:B------:R-:W-:Y:S04]  /*1440*/  STS.U16 [R2+UR5+0x2800], R15 ;  /* 0x0028000f02007988 */ /* 0x000fe80008000405 */
[----:B------:R-:W-:Y:S04]  /*1450*/  STS.U16 [R2+UR5+0x3800], R19 ;  /* 0x0038001302007988 */ /* 0x000fe80008000405 */
[----:B------:R0:W-:Y:S04]  /*1460*/  STS.U16 [R2+UR5+0x4800], R23 ;  /* 0x0048001702007988 */ /* 0x0001e80008000405 */
[----:B------:R1:W-:Y:S04]  /*1470*/  STS.U16 [R2+UR5+0x5800], R27 ;  /* 0x0058001b02007988 */ /* 0x0003e80008000405 */
[----:B------:R2:W-:Y:S04]  /*1480*/  STS.U16 [R2+UR5+0x6800], R31 ;  /* 0x0068001f02007988 */ /* 0x0005e80008000405 */
[----:B------:R3:W-:Y:S04]  /*1490*/  STS.U16 [R2+UR5+0x7800], R35 ;  /* 0x0078002302007988 */ /* 0x0007e80008000405 */
[----:B------:R4:W-:Y:S04]  /*14a0*/  STS.U16 [R2+UR5+0x8800], R39 ;  /* 0x0088002702007988 */ /* 0x0009e80008000405 */
        /* <DEDUP_REMOVED lines=8> */
[----:B------:R-:W-:Y:S01]  /*1530*/  IMAD.MOV.U32 R80, RZ, RZ, -0x800000 ;  /* 0xff800000ff507424 */ /* 0x000fe200078e00ff */
[----:B0-----:R-:W-:Y:S01]  /*1540*/  CS2R R22, SRZ ;  /* 0x0000000000167805 */ /* 0x001fe2000001ff00 */
[----:B------:R-:W-:Y:S01]  /*1550*/  IMAD.MOV.U32 R76, RZ, RZ, -0x800000 ;  /* 0xff800000ff4c7424 */ /* 0x000fe200078e00ff */
[----:B------:R0:W-:Y:S01]  /*1560*/  STS.U16 [R3+UR5+0x1c00], R12 ;  /* 0x001c000c03007988 */ /* 0x0001e20008000405 */
[----:B------:R-:W-:-:S02]  /*1570*/  CS2R R14, SRZ ;  /* 0x00000000000e7805 */ /* 0x000fc4000001ff00 */
[----:B------:R-:W-:Y:S02]  /*1580*/  CS2R R18, SRZ ;  /* 0x0000000000127805 */ /* 0x000fe4000001ff00 */
[----:B-1----:R-:W-:Y:S01]  /*1590*/  CS2R R26, SRZ ;  /* 0x00000000001a7805 */ /* 0x002fe2000001ff00 */
[----:B------:R1:W-:Y:S01]  /*15a0*/  STS.U16 [R3+UR5+0x2c00], R16 ;  /* 0x002c001003007988 */ /* 0x0003e20008000405 */
[----:B--2---:R-:W-:Y:S02]  /*15b0*/  CS2R R30, SRZ ;  /* 0x00000000001e7805 */ /* 0x004fe4000001ff00 */
[----:B---3--:R-:W-:Y:S02]  /*15c0*/  CS2R R34, SRZ ;  /* 0x0000000000227805 */ /* 0x008fe4000001ff00 */
[----:B----4-:R-:W-:Y:S01]  /*15d0*/  CS2R R38, SRZ ;  /* 0x0000000000267805 */ /* 0x010fe2000001ff00 */
[----:B------:R2:W-:Y:S01]  /*15e0*/  STS.U16 [R3+UR5+0x3c00], R20 ;  /* 0x003c001403007988 */ /* 0x0005e20008000405 */
[----:B-----5:R-:W-:-:S02]  /*15f0*/  CS2R R42, SRZ ;  /* 0x00000000002a7805 */ /* 0x020fc4000001ff00 */
[----:B0-----:R-:W-:Y:S02]  /*1600*/  CS2R R12, SRZ ;  /* 0x00000000000c7805 */ /* 0x001fe4000001ff00 */
[----:B------:R-:W-:Y:S01]  /*1610*/  CS2R R50, SRZ ;  /* 0x0000000000327805 */ /* 0x000fe2000001ff00 */
[----:B------:R0:W-:Y:S01]  /*1620*/  STS.U16 [R3+UR5+0x4c00], R24 ;  /* 0x004c001803007988 */ /* 0x0001e20008000405 */
[----:B------:R-:W-:Y:S02]  /*1630*/  CS2R R60, SRZ ;  /* 0x00000000003c7805 */ /* 0x000fe4000001ff00 */
[----:B-1----:R-:W-:Y:S02]  /*1640*/  CS2R R16, SRZ ;  /* 0x0000000000107805 */ /* 0x002fe4000001ff00 */
[----:B------:R-:W-:Y:S01]  /*1650*/  CS2R R72, SRZ ;  /* 0x0000000000487805 */ /* 0x000fe2000001ff00 */
[----:B------:R1:W-:Y:S01]  /*1660*/  STS.U16 [R3+UR5+0x5c00], R28 ;  /* 0x005c001c03007988 */ /* 0x0003e20008000405 */
[----:B------:R-:W-:-:S02]  /*1670*/  CS2R R74, SRZ ;  /* 0x00000000004a7805 */ /* 0x000fc4000001ff00 */
[----:B--2---:R-:W-:Y:S02]  /*1680*/  CS2R R20, SRZ ;  /* 0x0000000000147805 */ /* 0x004fe4000001ff00 */
[----:B------:R-:W-:Y:S01]  /*1690*/  CS2R R54, SRZ ;  /* 0x0000000000367805 */ /* 0x000fe2000001ff00 */
[----:B------:R2:W-:Y:S01]  /*16a0*/  STS.U16 [R3+UR5+0x6c00], R32 ;  /* 0x006c002003007988 */ /* 0x0005e20008000405 */
[----:B------:R-:W-:Y:S02]  /*16b0*/  CS2R R64, SRZ ;  /* 0x0000000000407805 */ /* 0x000fe4000001ff00 */
[----:B0-----:R-:W-:Y:S02]  /*16c0*/  CS2R R24, SRZ ;  /* 0x0000000000187805 */ /* 0x001fe4000001ff00 */
[----:B------:R-:W-:Y:S01]  /*16d0*/  CS2R R66, SRZ ;  /* 0x0000000000427805 */ /* 0x000fe2000001ff00 */
[----:B------:R0:W-:Y:S01]  /*16e0*/  STS.U16 [R3+UR5+0x7c00], R36 ;  /* 0x007c002403007988 */ /* 0x0001e20008000405 */
[----:B------:R-:W-:-:S02]  /*16f0*/  CS2R R68, SRZ ;  /* 0x0000000000447805 */ /* 0x000fc4000001ff00 */
[----:B-1----:R-:W-:Y:S02]  /*1700*/  CS2R R28, SRZ ;  /* 0x00000000001c7805 */ /* 0x002fe4000001ff00 */
[----:B------:R-:W-:Y:S01]  /*1710*/  CS2R R70, SRZ ;  /* 0x0000000000467805 */ /* 0x000fe2000001ff00 */
[----:B------:R1:W-:Y:S01]  /*1720*/  STS.U16 [R3+UR5+0x8c00], R46 ;  /* 0x008c002e03007988 */ /* 0x0003e20008000405 */
[C---:B------:R-:W-:Y:S02]  /*1730*/  LOP3.LUT R0, R125.reuse, 0x1ff, RZ, 0xc0, !PT ;  /* 0x000001ff7d007812 */ /* 0x040fe400078ec0ff */
[----:B--2---:R-:W-:Y:S02]  /*1740*/  CS2R R32, SRZ ;  /* 0x0000000000207805 */ /* 0x004fe4000001ff00 */
[C---:B------:R-:W-:Y:S01]  /*1750*/  LOP3.LUT R2, R125.reuse, 0x7, RZ, 0xc0, !PT ;  /* 0x000000077d027812 */ /* 0x040fe200078ec0ff */
[----:B------:R2:W-:Y:S01]  /*1760*/  STS.U16 [R3+UR5+0x9c00], R56 ;  /* 0x009c003803007988 */ /* 0x0005e20008000405 */
[----:B------:R-:W-:-:S02]  /*1770*/  SHF.L.U32 R6, R125, 0x1, RZ ;  /* 0x000000017d067819 */ /* 0x000fc400000006ff */
[----:B0-----:R-:W-:Y:S01]  /*1780*/  CS2R R36, SRZ ;  /* 0x0000000000247805 */ /* 0x001fe2000001ff00 */
[----:B------:R0:W-:Y:S01]  /*1790*/  STS.U16 [R3+UR5+0xac00], R63 ;  /* 0x00ac003f03007988 */ /* 0x0001e20008000405 */
[----:B-1----:R-:W-:-:S03]  /*17a0*/  CS2R R46, SRZ ;  /* 0x00000000002e7805 */ /* 0x002fc6000001ff00 */
[----:B------:R1:W-:Y:S01]  /*17b0*/  STS.U16 [R3+UR5+0xbc00], R52 ;  /* 0x00bc003403007988 */ /* 0x0003e20008000405 */
[----:B--2---:R-:W-:-:S03]  /*17c0*/  CS2R R56, SRZ ;  /* 0x0000000000387805 */ /* 0x004fc6000001ff00 */
[----:B------:R2:W-:Y:S01]  /*17d0*/  STS.U16 [R3+UR5+0xcc00], R44 ;  /* 0x00cc002c03007988 */ /* 0x0005e20008000405 */
[----:B0-----:R-:W-:-:S03]  /*17e0*/  CS2R R62, SRZ ;  /* 0x00000000003e7805 */ /* 0x001fc6000001ff00 */
[----:B------:R0:W-:Y:S01]  /*17f0*/  STS.U16 [R3+UR5+0xdc00], R40 ;  /* 0x00dc002803007988 */ /* 0x0001e20008000405 */
[----:B-1----:R-:W-:-:S03]  /*1800*/  CS2R R52, SRZ ;  /* 0x0000000000347805 */ /* 0x002fc6000001ff00 */
[----:B------:R1:W-:Y:S01]  /*1810*/  STS.U16 [R3+UR5+0xec00], R48 ;  /* 0x00ec003003007988 */ /* 0x0003e20008000405 */
[----:B--2---:R-:W-:-:S03]  /*1820*/  CS2R R44, SRZ ;  /* 0x00000000002c7805 */ /* 0x004fc6000001ff00 */
[----:B------:R2:W-:Y:S01]  /*1830*/  STS.U16 [R3+UR5+0xfc00], R58 ;  /* 0x00fc003a03007988 */ /* 0x0005e20008000405 */
[----:B0-----:R-:W-:Y:S02]  /*1840*/  CS2R R40, SRZ ;  /* 0x0000000000287805 */ /* 0x001fe4000001ff00 */
[----:B-1----:R-:W-:Y:S02]  /*1850*/  CS2R R48, SRZ ;  /* 0x0000000000307805 */ /* 0x002fe4000001ff00 */
[----:B--2---:R-:W-:Y:S01]  /*1860*/  CS2R R58, SRZ ;  /* 0x00000000003a7805 */ /* 0x004fe2000001ff00 */
[----:B------:R-:W-:Y:S06]  /*1870*/  BRA.U !UP0, `(.L_x_0) ;  /* 0x0000001508647547 */ /* 0x000fec000b800000 */
[----:B------:R-:W0:Y:S01]  /*1880*/  LDC.64 R102, c[0x0][0x3c0] ;  /* 0x0000f000ff667b82 */ /* 0x000e220000000a00 */
[----:B------:R-:W-:Y:S01]  /*1890*/  IMAD.SHL.U32 R100, R0, 0x2, RZ ;  /* 0x0000000200647824 */ /* 0x000fe200078e00ff */
[C---:B------:R-:W-:Y:S01]  /*18a0*/  LOP3.LUT R0, R125.reuse, 0x180, RZ, 0xc0, !PT ;  /* 0x000001807d007812 */ /* 0x040fe200078ec0ff */
[----:B------:R-:W1:Y:S01]  /*18b0*/  LDCU UR4, c[0x0][0x3c8] ;  /* 0x00007900ff0477ac */ /* 0x000e620008000800 */
[--C-:B------:R-:W-:Y:S01]  /*18c0*/  SHF.R.S32.HI R7, RZ, 0x2, R125.reuse ;  /* 0x00000002ff077819 */ /* 0x100fe2000001147d */
[----:B------:R-:W-:Y:S01]  /*18d0*/  IMAD R5, R2, 0x210, RZ ;  /* 0x0000021002057824 */ /* 0x000fe200078e02ff */
[----:B------:R-:W-:Y:S01]  /*18e0*/  LOP3.LUT R4, R6, 0x10, RZ, 0xc0, !PT ;  /* 0x0000001006047812 */ /* 0x000fe200078ec0ff */
[----:B------:R-:W2:Y:S01]  /*18f0*/  LDCU.64 UR10, c[0x0][0x388] ;  /* 0x00007100ff0a77ac */ /* 0x000ea20008000a00 */
[----:B------:R-:W-:Y:S01]  /*1900*/  SHF.R.U32.HI R3, RZ, 0x3, R0 ;  /* 0x00000003ff037819 */ /* 0x000fe20000011600 */
[----:B------:R-:W-:Y:S01]  /*1910*/  IMAD.SHL.U32 R0, R125, 0x20, RZ ;  /* 0x000000207d007824 */ /* 0x000fe200078e00ff */
[----:B------:R-:W-:Y:S01]  /*1920*/  SGXT R7, R7, 0x1 ;  /* 0x000000010707781a */ /* 0x000fe20000000200 */
[----:B------:R-:W3:Y:S01]  /*1930*/  LDC.64 R120, c[0x0][0x3d0] ;  /* 0x0000f400ff787b82 */ /* 0x000ee20000000a00 */
[----:B------:R-:W-:Y:S01]  /*1940*/  LOP3.LUT R4, R4, 0x1e0, R125, 0xf8, !PT ;  /* 0x000001e004047812 */ /* 0x000fe200078ef87d */
[----:B------:R-:W4:Y:S01]  /*1950*/  LDCU.64 UR12, c[0x0][0x390] ;  /* 0x00007200ff0c77ac */ /* 0x000f220008000a00 */
[----:B------:R-:W-:-:S02]  /*1960*/  LOP3.LUT R100, R100, R3, RZ, 0x3c, !PT ;  /* 0x0000000364647212 */ /* 0x000fc400078e3cff */
[----:B------:R-:W-:Y:S02]  /*1970*/  CS2R R20, SRZ ;  /* 0x0000000000147805 */ /* 0x000fe4000001ff00 */
[----:B------:R-:W-:Y:S02]  /*1980*/  LOP3.LUT R3, R125, 0x10, RZ, 0xc0, !PT ;  /* 0x000000107d037812 */ /* 0x000fe400078ec0ff */
[----:B------:R-:W-:Y:S02]  /*1990*/  CS2R R22, SRZ ;  /* 0x0000000000167805 */ /* 0x000fe4000001ff00 */
[----:B------:R-:W-:Y:S01]  /*19a0*/  LOP3.LUT R7, R7, 0x90, RZ, 0xc0, !PT ;  /* 0x0000009007077812 */ /* 0x000fe200078ec0ff */
[----:B------:R-:W5:Y:S01]  /*19b0*/  LDC R15, c[0x0][0x3d8] ;  /* 0x0000f600ff0f7b82 */ /* 0x000f620000000800 */
[----:B------:R-:W-:Y:S02]  /*19c0*/  LOP3.LUT R4, R5, R4, RZ, 0x3c, !PT ;  /* 0x0000000405047212 */ /* 0x000fe400078e3cff */
[----:B------:R-:W-:-:S02]  /*19d0*/  CS2R R16, SRZ ;  /* 0x0000000000107805 */ /* 0x000fc4000001ff00 */
[----:B------:R-:W-:Y:S02]  /*19e0*/  SHF.R.S32.HI R8, RZ, 0x6, R125 ;  /* 0x00000006ff087819 */ /* 0x000fe4000001147d */
[----:B------:R-:W-:Y:S02]  /*19f0*/  CS2R R18, SRZ ;  /* 0x0000000000127805 */ /* 0x000fe4000001ff00 */
[----:B------:R-:W-:Y:S01]  /*1a00*/  LEA R5, R3, UR5, 0x8 ;  /* 0x0000000503057c11 */ /* 0x000fe2000f8e40ff */
[----:B0-----:R-:W-:Y:S01]  /*1a10*/  IMAD R102, R102, UR6, RZ ;  /* 0x0000000666667c24 */ /* 0x001fe2000f8e02ff */
[----:B------:R-:W-:Y:S01]  /*1a20*/  LOP3.LUT R9, R7, 0x60, R0, 0xf8, !PT ;  /* 0x0000006007097812 */ /* 0x000fe200078ef800 */
[----:B------:R-:W-:Y:S01]  /*1a30*/  IMAD R7, R2, 0x110, RZ ;  /* 0x0000011002077824 */ /* 0x000fe200078e02ff */
[----:B------:R-:W-:Y:S01]  /*1a40*/  LOP3.LUT R0, R125, 0x7f, RZ, 0xc0, !PT ;  /* 0x0000007f7d007812 */ /* 0x000fe200078ec0ff */
[--C-:B------:R-:W-:Y:S01]  /*1a50*/  IMAD R11, R3, -0xf0, R5.reuse ;  /* 0xffffff10030b7824 */ /* 0x100fe200078e0205 */
[----:B------:R-:W-:Y:S01]  /*1a60*/  SGXT R2, R8, 0x1 ;  /* 0x000000010802781a */ /* 0x000fe20000000200 */
[----:B------:R-:W-:Y:S01]  /*1a70*/  IMAD.IADD R3, R4, 0x1, R5 ;  /* 0x0000000104037824 */ /* 0x000fe200078e0205 */
[----:B------:R-:W-:-:S02]  /*1a80*/  LOP3.LUT R4, R7, 0x30, R6, 0x78, !PT ;  /* 0x0000003007047812 */ /* 0x000fc400078e7806 */
[----:B------:R-:W-:Y:S02]  /*1a90*/  CS2R R24, SRZ ;  /* 0x0000000000187805 */ /* 0x000fe4000001ff00 */
[----:B------:R-:W-:Y:S01]  /*1aa0*/  LOP3.LUT R5, R2, 0x90, RZ, 0xc0, !PT ;  /* 0x0000009002057812 */ /* 0x000fe200078ec0ff */
[----:B-1----:R-:W-:Y:S01]  /*1ab0*/  IMAD R2, R0, UR4, RZ ;  /* 0x0000000400027c24 */ /* 0x002fe2000f8e02ff */
[----:B------:R-:W-:Y:S01]  /*1ac0*/  SHF.L.U32 R0, R102, 0x1, RZ ;  /* 0x0000000166007819 */ /* 0x000fe200000006ff */
[----:B---3--:R-:W-:Y:S01]  /*1ad0*/  IMAD R120, R120, UR6, RZ ;  /* 0x0000000678787c24 */ /* 0x008fe2000f8e02ff */
[----:B------:R-:W-:Y:S01]  /*1ae0*/  SHF.R.U32.HI R10, RZ, 0x7, R125 ;  /* 0x00000007ff0a7819 */ /* 0x000fe2000001167d */
[----:B------:R-:W-:Y:S01]  /*1af0*/  IMAD.SHL.U32 R7, R2, 0x2, RZ ;  /* 0x0000000202077824 */ /* 0x000fe200078e00ff */
[----:B------:R-:W-:Y:S01]  /*1b00*/  LOP3.LUT R8, R125, 0xf, RZ, 0xc0, !PT ;  /* 0x0000000f7d087812 */ /* 0x000fe200078ec0ff */
[----:B------:R-:W-:Y:S01]  /*1b10*/  IMAD.HI R102, R102, 0x2, RZ ;  /* 0x0000000266667827 */ /* 0x000fe200078e02ff */
[----:B------:R-:W-:-:S02]  /*1b20*/  LOP3.LUT R5, R5, 0x37e, R6, 0x78, !PT ;  /* 0x0000037e05057812 */ /* 0x000fc400078e7806 */
[----:B------:R-:W-:Y:S02]  /*1b30*/  CS2R R26, SRZ ;  /* 0x00000000001a7805 */ /* 0x000fe4000001ff00 */
[----:B--2---:R-:W-:Y:S01]  /*1b40*/  IADD3 R113, P0, P1, R7, UR10, R0 ;  /* 0x0000000a07717c10 */ /* 0x004fe2000f91e000 */
[----:B------:R-:W-:Y:S01]  /*1b50*/  IMAD.HI R7, R2, 0x2, RZ ;  /* 0x0000000202077827 */ /* 0x000fe200078e02ff */
[----:B------:R-:W-:Y:S02]  /*1b60*/  SGXT.U32 R0, R10, 0x2 ;  /* 0x000000020a00781a */ /* 0x000fe40000000000 */
[----:B------:R-:W-:Y:S02]  /*1b70*/  CS2R R28, SRZ ;  /* 0x00000000001c7805 */ /* 0x000fe4000001ff00 */
[----:B------:R-:W-:Y:S01]  /*1b80*/  LOP3.LUT R6, R9, 0x10, R6, 0x78, !PT ;  /* 0x0000001009067812 */ /* 0x000fe200078e7806 */
[----:B------:R-:W-:Y:S01]  /*1b90*/  IMAD R10, R8, R121, RZ ;  /* 0x00000079080a7224 */ /* 0x000fe200078e02ff */
[----:B------:R-:W-:Y:S01]  /*1ba0*/  SHF.R.U32.HI R9, RZ, 0x4, R125 ;  /* 0x00000004ff097819 */ /* 0x000fe2000001167d */
[----:B------:R-:W-:Y:S01]  /*1bb0*/  IMAD R2, R0, R103, RZ ;  /* 0x0000006700027224 */ /* 0x000fe200078e02ff */
[----:B------:R-:W-:Y:S01]  /*1bc0*/  IADD3.X R13, PT, PT, R7, UR11, R102, P0, P1 ;  /* 0x0000000b070d7c10 */ /* 0x000fe200087e2466 */
[----:B------:R-:W-:Y:S01]  /*1bd0*/  IMAD.SHL.U32 R12, R10, 0x2, RZ ;  /* 0x000000020a0c7824 */ /* 0x000fe200078e00ff */
[----:B------:R-:W-:Y:S01]  /*1be0*/  SGXT.U32 R0, R9, 0x5 ;  /* 0x000000050900781a */ /* 0x000fe20000000000 */
[----:B------:R-:W-:Y:S01]  /*1bf0*/  IMAD.SHL.U32 R9, R120, 0x2, RZ ;  /* 0x0000000278097824 */ /* 0x000fe200078e00ff */
[----:B------:R-:W-:Y:S01]  /*1c00*/  LEA R118, P0, R2, R113, 0x1 ;  /* 0x0000007102767211 */ /* 0x000fe200078008ff */
[C---:B------:R-:W-:Y:S01]  /*1c10*/  IMAD R8, R103.reuse, 0x4, R2 ;  /* 0x0000000467087824 */ /* 0x040fe200078e0202 */
[----:B------:R-:W-:Y:S01]  /*1c20*/  MOV R102, 0x3f800000 ;  /* 0x3f80000000667802 */ /* 0x000fe20000000f00 */
[----:B------:R-:W-:Y:S01]  /*1c30*/  IMAD.IADD R6, R6, 0x1, R11 ;  /* 0x0000000106067824 */ /* 0x000fe200078e020b */
[----:B----4-:R-:W-:Y:S01]  /*1c40*/  IADD3 R105, P4, P5, R12, UR12, R9 ;  /* 0x0000000c0c697c10 */ /* 0x010fe2000fd9e009 */
[----:B-----5:R-:W-:Y:S01]  /*1c50*/  IMAD R11, R0, R15, RZ ;  /* 0x0000000f000b7224 */ /* 0x020fe200078e02ff */
[----:B------:R-:W-:Y:S01]  /*1c60*/  LEA R0, R103, R8, 0x2 ;  /* 0x0000000867007211 */ /* 0x000fe200078e10ff */
[----:B------:R-:W-:Y:S01]  /*1c70*/  IMAD.HI R9, R10, 0x2, RZ ;  /* 0x000000020a097827 */ /* 0x000fe200078e02ff */
[----:B------:R-:W-:-:S02]  /*1c80*/  LEA R116, P1, R8, R113, 0x1 ;  /* 0x0000007108747211 */ /* 0x000fc400078208ff */
[----:B------:R-:W-:Y:S02]  /*1c90*/  CS2R R30, SRZ ;  /* 0x00000000001e7805 */ /* 0x000fe4000001ff00 */
[----:B------:R-:W-:Y:S01]  /*1ca0*/  LEA R114, P2, R0, R113, 0x1 ;  /* 0x0000007100727211 */ /* 0x000fe200078408ff */
[----:B------:R-:W-:Y:S01]  /*1cb0*/  IMAD R10, R15, 0x20, R11 ;  /* 0x000000200f0a7824 */ /* 0x000fe200078e020b */
[-C--:B------:R-:W-:Y:S01]  /*1cc0*/  LEA.HI.X.SX32 R119, R2, R13.reuse, 0x1, P0 ;  /* 0x0000000d02777211 */ /* 0x080fe200000f0eff */
[----:B------:R-:W-:Y:S01]  /*1cd0*/  IMAD R7, R103, 0x4, R0 ;  /* 0x0000000467077824 */ /* 0x000fe200078e0200 */
[-C--:B------:R-:W-:Y:S01]  /*1ce0*/  LEA.HI.X.SX32 R115, R0, R13.reuse, 0x1, P2 ;  /* 0x0000000d00737211 */ /* 0x080fe200010f0eff */
[----:B------:R-:W-:Y:S01]  /*1cf0*/  IMAD R12, R15, 0x20, R10 ;  /* 0x000000200f0c7824 */ /* 0x000fe200078e020a */
[----:B------:R-:W-:Y:S01]  /*1d00*/  LEA.HI.X.SX32 R117, R8, R13, 0x1, P1 ;  /* 0x0000000d08757211 */ /* 0x000fe200008f0eff */
[----:B------:R-:W-:Y:S01]  /*1d10*/  IMAD.HI R120, R120, 0x2, RZ ;  /* 0x0000000278787827 */ /* 0x000fe200078e02ff */
[----:B------:R-:W-:-:S02]  /*1d20*/  LEA R112, P3, R7, R113, 0x1 ;  /* 0x0000007107707211 */ /* 0x000fc400078608ff */
[----:B------:R-:W-:Y:S02]  /*1d30*/  CS2R R32, SRZ ;  /* 0x0000000000207805 */ /* 0x000fe4000001ff00 */
[----:B------:R-:W-:Y:S01]  /*1d40*/  LEA R106, P2, R12, R105, 0x1 ;  /* 0x000000690c6a7211 */ /* 0x000fe200078408ff */
[----:B------:R-:W-:Y:S01]  /*1d50*/  IMAD R0, R15, 0x20, R12 ;  /* 0x000000200f007824 */ /* 0x000fe200078e020c */
[----:B------:R-:W-:Y:S01]  /*1d60*/  LEA.HI.X.SX32 R113, R7, R13, 0x1, P3 ;  /* 0x0000000d07717211 */ /* 0x000fe200018f0eff */
[----:B------:R-:W-:Y:S01]  /*1d70*/  IMAD.MOV.U32 R2, RZ, RZ, -0x800000 ;  /* 0xff800000ff027424 */ /* 0x000fe200078e00ff */
[----:B------:R-:W-:Y:S01]  /*1d80*/  IADD3.X R9, PT, PT, R9, UR13, R120, P4, P5 ;  /* 0x0000000d09097c10 */ /* 0x000fe2000a7ea478 */
[----:B------:R-:W-:Y:S01]  /*1d90*/  IMAD.MOV.U32 R7, RZ, RZ, RZ ;  /* 0x000000ffff077224 */ /* 0x000fe200078e00ff */
[-C--:B------:R-:W-:Y:S01]  /*1da0*/  LEA R104, P3, R0, R105.reuse, 0x1 ;  /* 0x0000006900687211 */ /* 0x080fe200078608ff */
[----:B------:R-:W-:Y:S01]  /*1db0*/  IMAD.MOV.U32 R8, RZ, RZ, -0x800000 ;  /* 0xff800000ff087424 */ /* 0x000fe200078e00ff */
[----:B------:R-:W-:-:S02]  /*1dc0*/  LEA R110, P0, R11, R105, 0x1 ;  /* 0x000000690b6e7211 */ /* 0x000fc400078008ff */
[----:B------:R-:W-:Y:S02]  /*1dd0*/  CS2R R14, SRZ ;  /* 0x00000000000e7805 */ /* 0x000fe4000001ff00 */
[----:B------:R-:W-:Y:S02]  /*1de0*/  LEA R108, P1, R10, R105, 0x1 ;  /* 0x000000690a6c7211 */ /* 0x000fe400078208ff */
[----:B------:R-:W-:Y:S02]  /*1df0*/  CS2R R34, SRZ ;  /* 0x0000000000227805 */ /* 0x000fe4000001ff00 */
[-C--:B------:R-:W-:Y:S02]  /*1e00*/  LEA.HI.X.SX32 R107, R12, R9.reuse, 0x1, P2 ;  /* 0x000000090c6b7211 */ /* 0x080fe400010f0eff */
[----:B------:R-:W-:Y:S02]  /*1e10*/  CS2R R12, SRZ ;  /* 0x00000000000c7805 */ /* 0x000fe4000001ff00 */
[-C--:B------:R-:W-:Y:S01]  /*1e20*/  LEA.HI.X.SX32 R105, R0, R9.reuse, 0x1, P3 ;  /* 0x0000000900697211 */ /* 0x080fe200018f0eff */
[----:B------:R-:W-:Y:S01]  /*1e30*/  IMAD.MOV.U32 R0, RZ, RZ, RZ ;  /* 0x000000ffff007224 */ /* 0x000fe200078e00ff */
[----:B------:R-:W-:-:S02]  /*1e40*/  LEA.HI.X.SX32 R111, R11, R9, 0x1, P0 ;  /* 0x000000090b6f7211 */ /* 0x000fc400000f0eff */
[----:B------:R-:W-:Y:S02]  /*1e50*/  CS2R R36, SRZ ;  /* 0x0000000000247805 */ /* 0x000fe4000001ff00 */
[----:B------:R-:W-:Y:S02]  /*1e60*/  LEA.HI.X.SX32 R109, R10, R9, 0x1, P1 ;  /* 0x000000090a6d7211 */ /* 0x000fe400008f0eff */
[----:B------:R-:W-:Y:S02]  /*1e70*/  CS2R R38, SRZ ;  /* 0x0000000000267805 */ /* 0x000fe4000001ff00 */
[----:B------:R-:W-:Y:S02]  /*1e80*/  MOV R101, 0x3f800000 ;  /* 0x3f80000000657802 */ /* 0x000fe40000000f00 */
[----:B------:R-:W-:Y:S02]  /*1e90*/  CS2R R40, SRZ ;  /* 0x0000000000287805 */ /* 0x000fe4000001ff00 */
[----:B------:R-:W-:-:S02]  /*1ea0*/  CS2R R42, SRZ ;  /* 0x00000000002a7805 */ /* 0x000fc4000001ff00 */
[----:B------:R-:W-:Y:S02]  /*1eb0*/  CS2R R44, SRZ ;  /* 0x00000000002c7805 */ /* 0x000fe4000001ff00 */
[----:B------:R-:W-:Y:S02]  /*1ec0*/  CS2R R46, SRZ ;  /* 0x00000000002e7805 */ /* 0x000fe4000001ff00 */
[----:B------:R-:W-:Y:S02]  /*1ed0*/  CS2R R48, SRZ ;  /* 0x0000000000307805 */ /* 0x000fe4000001ff00 */
[----:B------:R-:W-:Y:S02]  /*1ee0*/  CS2R R50, SRZ ;  /* 0x0000000000327805 */ /* 0x000fe4000001ff00 */
        /* <DEDUP_REMOVED lines=12> */
[----:B------:R-:W-:Y:S01]  /*1fb0*/  LOP3.LUT R120, R4, 0x40, RZ, 0x3c, !PT ;  /* 0x0000004004787812 */ /* 0x000fe200078e3cff */
[----:B------:R-:W0:Y:S01]  /*1fc0*/  LDCU UR10, c[0x0][0x3a8] ;  /* 0x00007500ff0a77ac */ /* 0x000e220008000800 */
[----:B------:R-:W-:Y:S01]  /*1fd0*/  LOP3.LUT R123, R100, 0x40, RZ, 0x3c, !PT ;  /* 0x00000040647b7812 */ /* 0x000fe200078e3cff */
[----:B------:R-:W-:-:S06]  /*1fe0*/  UMOV UR4, URZ ;  /* 0x000000ff00047c82 */ /* 0x000fcc0008000000 */
.L_x_1:
[----:B------:R-:W-:-:S04]  /*1ff0*/  IMAD.WIDE R80, R7, 0x2, R118 ;  /* 0x0000000207507825 */ /* 0x000fc800078e0276 */
[C---:B------:R-:W-:Y:S01]  /*2000*/  IMAD.WIDE R78, R7.reuse, 0x2, R114 ;  /* 0x00000002074e7825 */ /* 0x040fe200078e0272 */
[----:B------:R-:W2:Y:S03]  /*2010*/  LDG.E.U16 R9, desc[UR8][R80.64] ;  /* 0x0000000850097981 */ /* 0x000ea6000c1e1500 */
[C---:B------:R-:W-:Y:S01]  /*2020*/  IMAD.WIDE R10, R7.reuse, 0x2, R112 ;  /* 0x00000002070a7825 */ /* 0x040fe200078e0270 */
[----:B------:R-:W3:Y:S03]  /*2030*/  LDG.E.U16 R93, desc[UR8][R78.64] ;  /* 0x000000084e5d7981 */ /* 0x000ee6000c1e1500 */
[----:B------:R-:W-:Y:S02]  /*2040*/  IMAD.WIDE R76, R7, 0x2, R116 ;  /* 0x00000002074c7825 */ /* 0x000fe400078e0274 */
[----:B------:R-:W4:Y:S04]  /*2050*/  LDG.E.U16 R10, desc[UR8][R10.64] ;  /* 0x000000080a0a7981 */ /* 0x000f28000c1e1500 */
[----:B------:R-:W5:Y:S01]  /*2060*/  LDG.E.U16 R92, desc[UR8][R76.64] ;  /* 0x000000084c5c7981 */ /* 0x000f62000c1e1500 */
[----:B------:R-:W-:Y:S06]  /*2070*/  BAR.SYNC.DEFER_BLOCKING 0x0 ;  /* 0x0000000000007b1d */ /* 0x000fec0000010000 */
[----:B--2---:R-:W-:Y:S04]  /*2080*/  STS.U16 [R100+UR5+0x10000], R9 ;  /* 0x0100000964007988 */ /* 0x004fe80008000405 */
[----:B---3--:R-:W-:Y:S04]  /*2090*/  STS.U16 [R100+UR5+0x10800], R93 ;  /* 0x0108005d64007988 */ /* 0x008fe80008000405 */
[----:B----4-:R-:W-:Y:S04]  /*20a0*/  STS.U16 [R123+UR5+0x10c00], R10 ;  /* 0x010c000a7b007988 */ /* 0x010fe80008000405 */
[----:B-----5:R-:W-:Y:S01]  /*20b0*/  STS.U16 [R123+UR5+0x10400], R92 ;  /* 0x0104005c7b007988 */ /* 0x020fe20008000405 */
[----:B------:R-:W-:Y:S06]  /*20c0*/  BAR.SYNC.DEFER_BLOCKING 0x0 ;  /* 0x0000000000007b1d */ /* 0x000fec0000010000 */
[----:B------:R-:W-:Y:S04]  /*20d0*/  LDSM.16.MT88.4 R84, [R3] ;  /* 0x000000000354783b */ /* 0x000fe80000004200 */
[----:B------:R-:W1:Y:S04]  /*20e0*/  LDSM.16.M88.4 R96, [R4+UR5+0x10000] ;  /* 0x010000050460783b */ /* 0x000e680008000200 */
[----:B------:R-:W2:Y:S04]  /*20f0*/  LDSM.16.M88.4 R80, [R4+UR5+0x10800] ;  /* 0x010800050450783b */ /* 0x000ea80008000200 */
[----:B------:R-:W3:Y:S04]  /*2100*/  LDSM.16.MT88.4 R76, [R3+0x2000] ;  /* 0x00200000034c783b */ /* 0x000ee80000004200 */
[----:B------:R-:W-:Y:S01]  /*2110*/  LDSM.16.MT88.4 R92, [R3+0x6000] ;  /* 0x00600000035c783b */ /* 0x000fe20000004200 */
[C---:B-1----:R-:W-:Y:S08]  /*2120*/  HMMA.16816.F32 R88, R84.reuse, R96, RZ ;  /* 0x000000605458723c */ /* 0x042ff000000018ff */
[----:B--2---:R-:W-:-:S12]  /*2130*/  HMMA.16816.F32 R84, R84, R80, RZ ;  /* 0x000000505454723c */ /* 0x004fd800000018ff */
[C---:B---3--:R-:W-:Y:S01]  /*2140*/  HMMA.16816.F32 R96, R76.reuse, R98, R88 ;  /* 0x000000624c60723c */ /* 0x048fe20000001858 */
[----:B------:R-:W-:Y:S07]  /*2150*/  LDSM.16.M88.4 R88, [R120+UR5+0x10800] ;  /* 0x010800057858783b */ /* 0x000fee0008000200 */
[----:B------:R-:W-:Y:S01]  /*2160*/  HMMA.16816.F32 R76, R76, R82, R84 ;  /* 0x000000524c4c723c */ /* 0x000fe20000001854 */
[----:B------:R-:W1:Y:S04]  /*2170*/  LDSM.16.MT88.4 R80, [R3+0x4000] ;  /* 0x004000000350783b */ /* 0x000e680000004200 */
[----:B------:R-:W2:-:S15]  /*2180*/  LDSM.16.M88.4 R84, [R120+UR5+0x10000] ;  /* 0x010000057854783b */ /* 0x000e9e0008000200 */
[C---:B-1----:R-:W-:Y:S08]  /*2190*/  HMMA.16816.F32 R76, R80.reuse, R88, R76 ;  /* 0x00000058504c723c */ /* 0x042ff0000000184c */
[----:B--2---:R-:W-:Y:S01]  /*21a0*/  HMMA.16816.F32 R96, R80, R84, R96 ;  /* 0x000000545060723c */ /* 0x004fe20000001860 */
[----:B------:R-:W-:Y:S11]  /*21b0*/  LDSM.16.MT88.4 R80, [R3+0x8000] ;  /* 0x008000000350783b */ /* 0x000ff60000004200 */
[C---:B------:R-:W-:Y:S01]  /*21c0*/  HMMA.16816.F32 R76, R92.reuse, R90, R76 ;  /* 0x0000005a5c4c723c */ /* 0x040fe2000000184c */
[----:B------:R-:W1:Y:S07]  /*21d0*/  LDSM.16.M88.4 R88, [R4+UR5+0x10080] ;  /* 0x010080050458783b */ /* 0x000e6e0008000200 */
[----:B------:R-:W-:Y:S01]  /*21e0*/  HMMA.16816.F32 R96, R92, R86, R96 ;  /* 0x000000565c60723c */ /* 0x000fe20000001860 */
[----:B------:R-:W2:Y:S01]  /*21f0*/  LDSM.16.M88.4 R84, [R4+UR5+0x10880] ;  /* 0x010880050454783b */ /* 0x000ea20008000200 */
[----:B------:R-:W-:-:S06]  /*2200*/  IMAD.WIDE R10, R0, 0x2, R108 ;  /* 0x00000002000a7825 */ /* 0x000fcc00078e026c */
[----:B------:R-:W3:-:S12]  /*2210*/  LDG.E.U16 R11, desc[UR8][R10.64] ;  /* 0x000000080a0b7981 */ /* 0x000ed8000c1e1500 */
[----:B-1----:R-:W-:Y:S01]  /*2220*/  HMMA.16816.F32 R92, R80, R88, R96 ;  /* 0x00000058505c723c */ /* 0x002fe20000001860 */
[----:B------:R-:W-:-:S06]  /*2230*/  IMAD.WIDE R96, R0, 0x2, R110 ;  /* 0x0000000200607825 */ /* 0x000fcc00078e026e */
[----:B------:R-:W4:Y:S01]  /*2240*/  LDG.E.U16 R96, desc[UR8][R96.64] ;  /* 0x0000000860607981 */ /* 0x000f22000c1e1500 */
[----:B--2---:R-:W-:Y:S01]  /*2250*/  HMMA.16816.F32 R76, R80, R84, R76 ;  /* 0x00000054504c723c */ /* 0x004fe2000000184c */
[----:B------:R-:W-:-:S04]  /*2260*/  IMAD.WIDE R82, R0, 0x2, R106 ;  /* 0x0000000200527825 */ /* 0x000fc800078e026a */
[----:B------:R-:W-:Y:S01]  /*2270*/  IMAD.WIDE R80, R0, 0x2, R104 ;  /* 0x0000000200507825 */ /* 0x000fe200078e0268 */
[----:B------:R-:W2:Y:S04]  /*2280*/  LDG.E.U16 R9, desc[UR8][R82.64] ;  /* 0x0000000852097981 */ /* 0x000ea8000c1e1500 */
[----:B------:R1:W5:Y:S04]  /*2290*/  LDG.E.U16 R10, desc[UR8][R80.64] ;  /* 0x00000008500a7981 */ /* 0x000368000c1e1500 */
[----:B-1----:R-:W1:Y:S02]  /*22a0*/  LDSM.16.MT88.4 R80, [R3+0xa000] ;  /* 0x00a000000350783b */ /* 0x002e640000004200 */
[C---:B-1----:R-:W-:Y:S02]  /*22b0*/  HMMA.16816.F32 R92, R80.reuse, R90, R92 ;  /* 0x0000005a505c723c */ /* 0x042fe4000000185c */
[----:B------:R-:W-:Y:S06]  /*22c0*/  LDSM.16.M88.4 R88, [R120+UR5+0x10880] ;  /* 0x010880057858783b */ /* 0x000fec0008000200 */
[----:B------:R-:W-:Y:S01]  /*22d0*/  HMMA.16816.F32 R76, R80, R86, R76 ;  /* 0x00000056504c723c */ /* 0x000fe2000000184c */
[----:B------:R-:W1:Y:S04]  /*22e0*/  LDSM.16.MT88.4 R80, [R3+0xc000] ;  /* 0x00c000000350783b */ /* 0x000e680000004200 */
[----:B------:R-:W0:-:S15]  /*22f0*/  LDSM.16.M88.4 R84, [R120+UR5+0x10080] ;  /* 0x010080057854783b */ /* 0x000e1e0008000200 */
[C---:B-1----:R-:W-:Y:S08]  /*2300*/  HMMA.16816.F32 R76, R80.reuse, R88, R76 ;  /* 0x00000058504c723c */ /* 0x042ff0000000184c */
[----:B0-----:R-:W-:Y:S01]  /*2310*/  HMMA.16816.F32 R92, R80, R84, R92 ;  /* 0x00000054505c723c */ /* 0x001fe2000000185c */
[----:B------:R-:W0:Y:S01]  /*2320*/  LDSM.16.MT88.4 R80, [R3+0xe000] ;  /* 0x00e000000350783b */ /* 0x000e220000004200 */
[----:B------:R-:W-:-:S15]  /*2330*/  BAR.SYNC.DEFER_BLOCKING 0x0 ;  /* 0x0000000000007b1d */ /* 0x000fde0000010000 */
[----:B------:R-:W-:-:S03]  /*2340*/  NOP ;  /* 0x0000000000007918 */ /* 0x000fc60000000000 */
[C---:B0-----:R-:W-:Y:S08]  /*2350*/  HMMA.16816.F32 R92, R80.reuse, R86, R92 ;  /* 0x00000056505c723c */ /* 0x041ff0000000185c */
[----:B------:R-:W-:Y:S11]  /*2360*/  HMMA.16816.F32 R76, R80, R90, R76 ;  /* 0x0000005a504c723c */ /* 0x000ff6000000184c */
[----:B------:R-:W-:Y:S01]  /*2370*/  FMUL R80, R92, UR10 ;  /* 0x0000000a5c507c20 */ /* 0x000fe20008400000 */
[----:B------:R-:W-:-:S07]  /*2380*/  FMUL R81, R93, UR10 ;  /* 0x0000000a5d517c20 */ /* 0x000fce0008400000 */
[----:B------:R-:W-:Y:S01]  /*2390*/  FMUL R82, R76, UR10 ;  /* 0x0000000a4c527c20 */ /* 0x000fe20008400000 */
[----:B------:R-:W-:-:S04]  /*23a0*/  FMUL R83, R77, UR10 ;  /* 0x0000000a4d537c20 */ /* 0x000fc80008400000 */
[----:B------:R-:W-:Y:S01]  /*23b0*/  FMNMX3 R80, R80, R81, R82, !PT ;  /* 0x0000005150507276 */ /* 0x000fe20007800052 */
[----:B------:R-:W-:Y:S01]  /*23c0*/  FMUL R81, R95, UR10 ;  /* 0x0000000a5f517c20 */ /* 0x000fe20008400000 */
[----:B------:R-:W-:Y:S02]  /*23d0*/  FMUL R82, R78, UR10 ;  /* 0x0000000a4e527c20 */ /* 0x000fe40008400000 */
[----:B------:R-:W-:Y:S01]  /*23e0*/  FMNMX R83, R83, R80, !PT ;  /* 0x0000005053537209 */ /* 0x000fe20007800000 */
[----:B------:R-:W-:-:S04]  /*23f0*/  FMUL R80, R94, UR10 ;  /* 0x0000000a5e507c20 */ /* 0x000fc80008400000 */
[----:B------:R-:W0:Y:S01]  /*2400*/  SHFL.BFLY PT, R84, R83, 0x2, 0x1f ;  /* 0x0c401f0053547f89 */ /* 0x000e2200000e0000 */
[----:B------:R-:W-:Y:S01]  /*2410*/  FMNMX3 R81, R80, R81, R82, !PT ;  /* 0x0000005150517276 */ /* 0x000fe20007800052 */
[----:B------:R-:W-:-:S05]  /*2420*/  FMUL R80, R79, UR10 ;  /* 0x0000000a4f507c20 */ /* 0x000fca0008400000 */
[----:B------:R-:W-:-:S05]  /*2430*/  FMNMX R81, R80, R81, !PT ;  /* 0x0000005150517209 */ /* 0x000fca0007800000 */
[----:B------:R-:W1:Y:S01]  /*2440*/  SHFL.BFLY PT, R82, R81, 0x2, 0x1f ;  /* 0x0c401f0051527f89 */ /* 0x000e6200000e0000 */
[----:B0-----:R-:W-:-:S05]  /*2450*/  FMNMX R85, R83, R84, !PT ;  /* 0x0000005453557209 */ /* 0x001fca0007800000 */
[----:B------:R-:W0:Y:S01]  /*2460*/  SHFL.BFLY PT, R80, R85, 0x1, 0x1f ;  /* 0x0c201f0055507f89 */ /* 0x000e2200000e0000 */
[----:B-1----:R-:W-:-:S05]  /*2470*/  FMNMX R87, R81, R82, !PT ;  /* 0x0000005251577209 */ /* 0x002fca0007800000 */
[----:B------:R-:W1:Y:S01]  /*2480*/  SHFL.BFLY PT, R84, R87, 0x1, 0x1f ;  /* 0x0c201f0057547f89 */ /* 0x000e6200000e0000 */
[----:B0-----:R-:W-:-:S05]  /*2490*/  FMNMX3 R80, R85, R80, R2, !PT ;  /* 0x0000005055507276 */ /* 0x001fca0007800002 */
[----:B------:R-:W-:Y:S01]  /*24a0*/  FFMA R76, R76, UR10, -R80 ;  /* 0x0000000a4c4c7c23 */ /* 0x000fe20008000850 */
[----:B---3--:R0:W-:Y:S03]  /*24b0*/  STS.U16 [R5+UR5+0x10400], R11 ;  /* 0x0104000b05007988 */ /* 0x0081e60008000405 */
[----:B------:R-:W-:Y:S01]  /*24c0*/  FMUL R97, R76, 1.4426950216293334961 ;  /* 0x3fb8aa3b4c617820 */ /* 0x000fe20000400000 */
[----:B-1----:R-:W-:Y:S01]  /*24d0*/  FMNMX3 R76, R87, R84, R8, !PT ;  /* 0x00000054574c7276 */ /* 0x002fe20007800008 */
[--C-:B------:R-:W-:Y:S01]  /*24e0*/  FFMA R92, R92, UR10, -R80.reuse ;  /* 0x0000000a5c5c7c23 */ /* 0x100fe20008000850 */
[--C-:B------:R-:W-:Y:S01]  /*24f0*/  FFMA R93, R93, UR10, -R80.reuse ;  /* 0x0000000a5d5d7c23 */ /* 0x100fe20008000850 */
[----:B------:R-:W-:Y:S02]  /*2500*/  FFMA R77, R77, UR10, -R80 ;  /* 0x0000000a4d4d7c23 */ /* 0x000fe40008000850 */
[--C-:B------:R-:W-:Y:S01]  /*2510*/  FFMA R94, R94, UR10, -R76.reuse ;  /* 0x0000000a5e5e7c23 */ /* 0x100fe2000800084c */
[----:B------:R-:W-:Y:S01]  /*2520*/  FFMA R95, R95, UR10, -R76 ;  /* 0x0000000a5f5f7c23 */ /* 0x000fe2000800084c */
[----:B------:R-:W-:Y:S01]  /*2530*/  FMUL R98, R77, 1.4426950216293334961 ;  /* 0x3fb8aa3b4d627820 */ /* 0x000fe20000400000 */
[----:B----4-:R-:W-:Y:S04]  /*2540*/  STS.U16 [R5+UR5+0x10000], R96 ;  /* 0x0100006005007988 */ /* 0x010fe80008000405 */
[----:B--2---:R1:W-:Y:S04]  /*2550*/  STS.U16 [R5+UR5+0x10800], R9 ;  /* 0x0108000905007988 */ /* 0x0043e80008000405 */
[----:B-----5:R-:W-:Y:S01]  /*2560*/  STS.U16 [R5+UR5+0x10c00], R10 ;  /* 0x010c000a05007988 */ /* 0x020fe20008000405 */
[----:B------:R-:W-:Y:S01]  /*2570*/  BAR.SYNC.DEFER_BLOCKING 0x0 ;  /* 0x0000000000007b1d */ /* 0x000fe20000010000 */
[----:B------:R-:W-:Y:S01]  /*2580*/  FMUL R83, R92, 1.4426950216293334961 ;  /* 0x3fb8aa3b5c537820 */ /* 0x000fe20000400000 */
[----:B------:R-:W-:Y:S01]  /*2590*/  FMUL R82, R93, 1.4426950216293334961 ;  /* 0x3fb8aa3b5d527820 */ /* 0x000fe20000400000 */
[----:B------:R-:W-:Y:S01]  /*25a0*/  FMUL R81, R94, 1.4426950216293334961 ;  /* 0x3fb8aa3b5e517820 */ /* 0x000fe20000400000 */
[----:B------:R-:W-:Y:S01]  /*25b0*/  FMUL R77, R95, 1.4426950216293334961 ;  /* 0x3fb8aa3b5f4d7820 */ /* 0x000fe20000400000 */
[----:B------:R-:W-:Y:S01]  /*25c0*/  FADD R2, -R80, R2 ;  /* 0x0000000250027221 */ /* 0x000fe20000000100 */
[----:B------:R-:W-:Y:S01]  /*25d0*/  FADD R8, -R76, R8 ;  /* 0x000000084c087221 */ /* 0x000fe20000000100 */
[--C-:B------:R-:W-:Y:S01]  /*25e0*/  FFMA R78, R78, UR10, -R76.reuse ;  /* 0x0000000a4e4e7c23 */ /* 0x100fe2000800084c */
[----:B------:R-:W-:Y:S01]  /*25f0*/  FFMA R79, R79, UR10, -R76 ;  /* 0x0000000a4f4f7c23 */ /* 0x000fe2000800084c */
[----:B------:R-:W-:Y:S01]  /*2600*/  FMUL R2, R2, 1.4426950216293334961 ;  /* 0x3fb8aa3b02027820 */ /* 0x000fe20000400000 */
[----:B------:R-:W-:Y:S01]  /*2610*/  FMUL R8, R8, 1.4426950216293334961 ;  /* 0x3fb8aa3b08087820 */ /* 0x000fe20000400000 */
[----:B------:R-:W-:Y:S01]  /*2620*/  FMUL R78, R78, 1.4426950216293334961 ;  /* 0x3fb8aa3b4e4e7820 */ /* 0x000fe20000400000 */
[----:B------:R-:W-:Y:S01]  /*2630*/  FMUL R79, R79, 1.4426950216293334961 ;  /* 0x3fb8aa3b4f4f7820 */ /* 0x000fe20000400000 */
[----:B------:R-:W2:Y:S04]  /*2640*/  LDSM.16.M88.4 R84, [R6+0x10000] ;  /* 0x010000000654783b */ /* 0x000ea80000000200 */
[----:B------:R-:W3:Y:S01]  /*2650*/  LDSM.16.M88.4 R92, [R6+0x10200] ;  /* 0x01020000065c783b */ /* 0x000ee20000000200 */
[----:B------:R-:W-:Y:S08]  /*2660*/  MUFU.EX2 R83, R83 ;  /* 0x0000005300537308 */ /* 0x000ff00000000800 */
[----:B------:R-:W-:Y:S08]  /*2670*/  MUFU.EX2 R82, R82 ;  /* 0x0000005200527308 */ /* 0x000ff00000000800 */
[----:B------:R-:W-:Y:S08]  /*2680*/  MUFU.EX2 R97, R97 ;  /* 0x0000006100617308 */ /* 0x000ff00000000800 */
[----:B------:R-:W-:Y:S08]  /*2690*/  MUFU.EX2 R98, R98 ;  /* 0x0000006200627308 */ /* 0x000ff00000000800 */
[----:B------:R-:W4:Y:S08]  /*26a0*/  MUFU.EX2 R2, R2 ;  /* 0x0000000200027308 */ /* 0x000f300000000800 */
[----:B------:R-:W-:Y:S08]  /*26b0*/  MUFU.EX2 R81, R81 ;  /* 0x0000005100517308 */ /* 0x000ff00000000800 */
[----:B------:R-:W5:Y:S08]  /*26c0*/  MUFU.EX2 R77, R77 ;  /* 0x0000004d004d7308 */ /* 0x000f700000000800 */
[----:B0-----:R-:W-:Y:S08]  /*26d0*/  MUFU.EX2 R11, R78 ;  /* 0x0000004e000b7308 */ /* 0x001ff00000000800 */
[----:B------:R-:W0:Y:S08]  /*26e0*/  MUFU.EX2 R8, R8 ;  /* 0x0000000800087308 */ /* 0x000e300000000800 */
[----:B-1----:R-:W1:Y:S01]  /*26f0*/  MUFU.EX2 R9, R79 ;  /* 0x0000004f00097308 */ /* 0x002e620000000800 */
[C---:B----4-:R-:W-:Y:S01]  /*2700*/  FMUL R20, R2.reuse, R20 ;  /* 0x0000001402147220 */ /* 0x050fe20000400000 */
[----:B------:R-:W-:Y:S01]  /*2710*/  FMUL R21, R2, R21 ;  /* 0x0000001502157220 */ /* 0x000fe20000400000 */
[----:B------:R-:W-:Y:S01]  /*2720*/  F2FP.F16.F32.PACK_AB R88, R82, R83 ;  /* 0x000000535258723e */ /* 0x000fe200000000ff */
[C---:B------:R-:W-:Y:S01]  /*2730*/  FMUL R12, R2.reuse, R12 ;  /* 0x0000000c020c7220 */ /* 0x040fe20000400000 */
[----:B-----5:R-:W-:Y:S01]  /*2740*/  F2FP.F16.F32.PACK_AB R89, R77, R81 ;  /* 0x000000514d59723e */ /* 0x020fe200000000ff */
[----:B------:R-:W-:Y:S01]  /*2750*/  FMUL R13, R2, R13 ;  /* 0x0000000d020d7220 */ /* 0x000fe20000400000 */
[----:B------:R-:W-:Y:S01]  /*2760*/  F2FP.F16.F32.PACK_AB R90, R98, R97 ;  /* 0x00000061625a723e */ /* 0x000fe200000000ff */
[----:B------:R-:W-:Y:S01]  /*2770*/  FMUL R16, R2, R16 ;  /* 0x0000001002107220 */ /* 0x000fe20000400000 */
[C---:B0-----:R-:W-:Y:S01]  /*2780*/  FMUL R22, R8.reuse, R22 ;  /* 0x0000001608167220 */ /* 0x041fe20000400000 */
[C---:B------:R-:W-:Y:S01]  /*2790*/  FMUL R23, R8.reuse, R23 ;  /* 0x0000001708177220 */ /* 0x040fe20000400000 */
[C---:B------:R-:W-:Y:S01]  /*27a0*/  FMUL R14, R8.reuse, R14 ;  /* 0x0000000e080e7220 */ /* 0x040fe20000400000 */
[----:B------:R-:W-:Y:S01]  /*27b0*/  FMUL R15, R8, R15 ;  /* 0x0000000f080f7220 */ /* 0x000fe20000400000 */
[----:B------:R-:W-:Y:S01]  /*27c0*/  FMUL R17, R2, R17 ;  /* 0x0000001102117220 */ /* 0x000fe20000400000 */
[C---:B------:R-:W-:Y:S01]  /*27d0*/  FMUL R18, R8.reuse, R18 ;  /* 0x0000001208127220 */ /* 0x040fe20000400000 */
[----:B------:R-:W-:Y:S01]  /*27e0*/  FMUL R19, R8, R19 ;  /* 0x0000001308137220 */ /* 0x000fe20000400000 */
[C---:B------:R-:W-:Y:S01]  /*27f0*/  FMUL R24, R2.reuse, R24 ;  /* 0x0000001802187220 */ /* 0x040fe20000400000 */
[----:B-1----:R-:W-:Y:S01]  /*2800*/  F2FP.F16.F32.PACK_AB R91, R9, R11 ;  /* 0x0000000b095b723e */ /* 0x002fe200000000ff */
[----:B------:R-:W-:Y:S01]  /*2810*/  FMUL R25, R2, R25 ;  /* 0x0000001902197220 */ /* 0x000fe20000400000 */
[C---:B------:R-:W-:Y:S01]  /*2820*/  FMUL R26, R8.reuse, R26 ;  /* 0x0000001a081a7220 */ /* 0x040fe20000400000 */
[----:B------:R-:W-:-:S04]  /*2830*/  FMUL R27, R8, R27 ;  /* 0x0000001b081b7220 */ /* 0x000fc80000400000 */
[C---:B--2---:R-:W-:Y:S08]  /*2840*/  HMMA.16816.F32 R20, R88.reuse, R84, R20 ;  /* 0x000000545814723c */ /* 0x044ff00000001814 */
[C---:B------:R-:W-:Y:S01]  /*2850*/  HMMA.16816.F32 R12, R88.reuse, R86, R12 ;  /* 0x00000056580c723c */ /* 0x040fe2000000180c */
[----:B------:R-:W0:Y:S07]  /*2860*/  LDSM.16.M88.4 R84, [R6+0x10400] ;  /* 0x010400000654783b */ /* 0x000e2e0000000200 */
[C---:B---3--:R-:W-:Y:S08]  /*2870*/  HMMA.16816.F32 R16, R88.reuse, R92, R16 ;  /* 0x0000005c5810723c */ /* 0x048ff00000001810 */
[C---:B------:R-:W-:Y:S01]  /*2880*/  HMMA.16816.F32 R24, R88.reuse, R94, R24 ;  /* 0x0000005e5818723c */ /* 0x040fe20000001818 */
[----:B------:R-:W1:Y:S01]  /*2890*/  LDSM.16.M88.4 R92, [R6+0x10600] ;  /* 0x01060000065c783b */ /* 0x000e620000000200 */
[C---:B------:R-:W-:Y:S01]  /*28a0*/  FMUL R28, R2.reuse, R28 ;  /* 0x0000001c021c7220 */ /* 0x040fe20000400000 */
[----:B------:R-:W-:Y:S01]  /*28b0*/  FMUL R29, R2, R29 ;  /* 0x0000001d021d7220 */ /* 0x000fe20000400000 */
        /* <DEDUP_REMOVED lines=14> */
[C---:B0-----:R-:W-:Y:S08]  /*29a0*/  HMMA.16816.F32 R28, R88.reuse, R84, R28 ;  /* 0x00000054581c723c */ /* 0x041ff0000000181c */
[C---:B------:R-:W-:Y:S01]  /*29b0*/  HMMA.16816.F32 R32, R88.reuse, R86, R32 ;  /* 0x000000565820723c */ /* 0x040fe20000001820 */
[----:B------:R-:W0:Y:S07]  /*29c0*/  LDSM.16.M88.4 R84, [R6+0x10800] ;  /* 0x010800000654783b */ /* 0x000e2e0000000200 */
[C---:B-1----:R-:W-:Y:S08]  /*29d0*/  HMMA.16816.F32 R36, R88.reuse, R92, R36 ;  /* 0x0000005c5824723c */ /* 0x042ff00000001824 */
[C---:B------:R-:W-:Y:S01]  /*29e0*/  HMMA.16816.F32 R40, R88.reuse, R94, R40 ;  /* 0x0000005e5828723c */ /* 0x040fe20000001828 */
[----:B------:R-:W1:Y:S01]  /*29f0*/  LDSM.16.M88.4 R92, [R6+0x10a00] ;  /* 0x010a0000065c783b */ /* 0x000e620000000200 */
[----:B------:R-:W-:Y:S01]  /*2a00*/  FADD R82, R83, R82 ;  /* 0x0000005253527221 */ /* 0x000fe20000000000 */
[----:B------:R-:W-:Y:S01]  /*2a10*/  FADD R10, R81, R77 ;  /* 0x0000004d510a7221 */ /* 0x000fe20000000000 */
[C---:B------:R-:W-:Y:S01]  /*2a20*/  FMUL R44, R2.reuse, R44 ;  /* 0x0000002c022c7220 */ /* 0x040fe20000400000 */
[----:B------:R-:W-:Y:S01]  /*2a30*/  FMUL R45, R2, R45 ;  /* 0x0000002d022d7220 */ /* 0x000fe20000400000 */
[----:B------:R-:W-:Y:S01]  /*2a40*/  FADD R97, R97, R82 ;  /* 0x0000005261617221 */ /* 0x000fe20000000000 */
[----:B------:R-:W-:Y:S01]  /*2a50*/  FADD R10, R11, R10 ;  /* 0x0000000a0b0a7221 */ /* 0x000fe20000000000 */
        /* <DEDUP_REMOVED lines=14> */
[----:B------:R-:W-:Y:S01]  /*2b40*/  FADD R98, R98, R97 ;  /* 0x0000006162627221 */ /* 0x000fe20000000000 */
[----:B------:R-:W-:Y:S01]  /*2b50*/  FADD R9, R9, R10 ;  /* 0x0000000a09097221 */ /* 0x000fe20000000000 */
[C---:B0-----:R-:W-:Y:S03]  /*2b60*/  HMMA.16816.F32 R44, R88.reuse, R84, R44 ;  /* 0x00000054582c723c */ /* 0x041fe6000000182c */
[----:B------:R-:W0:Y:S04]  /*2b70*/  SHFL.BFLY PT, R11, R98, 0x2, 0x1f ;  /* 0x0c401f00620b7f89 */ /* 0x000e2800000e0000 */
[----:B------:R-:W2:Y:S01]  /*2b80*/  SHFL.BFLY PT, R10, R9, 0x2, 0x1f ;  /* 0x0c401f00090a7f89 */ /* 0x000ea200000e0000 */
[C---:B------:R-:W-:Y:S03]  /*2b90*/  HMMA.16816.F32 R48, R88.reuse, R86, R48 ;  /* 0x000000565830723c */ /* 0x040fe60000001830 */
[----:B------:R-:W3:Y:S05]  /*2ba0*/  LDSM.16.M88.4 R84, [R6+0x10c00] ;  /* 0x010c00000654783b */ /* 0x000eea0000000200 */
[C---:B-1----:R-:W-:Y:S08]  /*2bb0*/  HMMA.16816.F32 R60, R88.reuse, R92, R60 ;  /* 0x0000005c583c723c */ /* 0x042ff0000000183c */
[----:B------:R-:W-:Y:S01]  /*2bc0*/  HMMA.16816.F32 R56, R88, R94, R56 ;  /* 0x0000005e5838723c */ /* 0x000fe20000001838 */
[----:B------:R-:W1:Y:S01]  /*2bd0*/  LDSM.16.M88.4 R92, [R6+0x10e00] ;  /* 0x010e0000065c783b */ /* 0x000e620000000200 */
[----:B0-----:R-:W-:Y:S01]  /*2be0*/  FADD R98, R98, R11 ;  /* 0x0000000b62627221 */ /* 0x001fe20000000000 */
[----:B--2---:R-:W-:-:S04]  /*2bf0*/  FADD R9, R9, R10 ;  /* 0x0000000a09097221 */ /* 0x004fc80000000000 */
[----:B------:R-:W0:Y:S04]  /*2c00*/  SHFL.BFLY PT, R11, R98, 0x1, 0x1f ;  /* 0x0c201f00620b7f89 */ /* 0x000e2800000e0000 */
[----:B------:R-:W2:Y:S01]  /*2c10*/  SHFL.BFLY PT, R10, R9, 0x1, 0x1f ;  /* 0x0c201f00090a7f89 */ /* 0x000ea200000e0000 */
        /* <DEDUP_REMOVED lines=16> */
[----:B---3--:R-:W-:Y:S01]  /*2d20*/  HMMA.16816.F32 R72, R88, R84, R72 ;  /* 0x000000545848723c */ /* 0x008fe20000001848 */
[----:B------:R-:W-:-:S07]  /*2d30*/  UIADD3 UR4, UPT, UPT, UR4, 0x10, URZ ;  /* 0x0000001004047890 */ /* 0x000fce000fffe0ff */
[----:B------:R-:W-:Y:S01]  /*2d40*/  HMMA.16816.F32 R52, R88, R86, R52 ;  /* 0x000000565834723c */ /* 0x000fe20000001834 */
[----:B------:R-:W-:-:S07]  /*2d50*/  UISETP.GE.AND UP0, UPT, UR4, UR7, UPT ;  /* 0x000000070400728c */ /* 0x000fce000bf06270 */
[C---:B-1----:R-:W-:Y:S08]  /*2d60*/  HMMA.16816.F32 R64, R88.reuse, R92, R64 ;  /* 0x0000005c5840723c */ /* 0x042ff00000001840 */
[----:B------:R-:W-:Y:S01]  /*2d70*/  HMMA.16816.F32 R68, R88, R94, R68 ;  /* 0x0000005e5844723c */ /* 0x000fe20000001844 */
[----:B0-----:R-:W-:Y:S01]  /*2d80*/  FADD R11, R98, R11 ;  /* 0x0000000b620b7221 */ /* 0x001fe20000000000 */
[----:B--2---:R-:W-:Y:S01]  /*2d90*/  FADD R77, R9, R10 ;  /* 0x0000000a094d7221 */ /* 0x004fe20000000000 */
[----:B------:R-:W-:-:S02]  /*2da0*/  IMAD R0, R121, 0x10, R0 ;  /* 0x0000001079007824 */ /* 0x000fc400078e0200 */
[----:B------:R-:W-:Y:S01]  /*2db0*/  FFMA R102, R2, R102, R11 ;  /* 0x0000006602667223 */ /* 0x000fe2000000000b */
[----:B------:R-:W-:Y:S01]  /*2dc0*/  FFMA R101, R8, R101, R77 ;  /* 0x0000006508657223 */ /* 0x000fe2000000004d */
[----:B------:R-:W-:Y:S02]  /*2dd0*/  IMAD R7, R103, 0x10, R7 ;  /* 0x0000001067077824 */ /* 0x000fe400078e0207 */
[----:B------:R-:W-:Y:S02]  /*2de0*/  IMAD.MOV.U32 R2, RZ, RZ, R80 ;  /* 0x000000ffff027224 */ /* 0x000fe400078e0050 */
[----:B------:R-:W-:Y:S01]  /*2df0*/  IMAD.MOV.U32 R8, RZ, RZ, R76 ;  /* 0x000000ffff087224 */ /* 0x000fe200078e004c */
[----:B------:R-:W-:Y:S08]  /*2e00*/  BRA.U !UP0, `(.L_x_1) ;  /* 0xfffffff108787547 */ /* 0x000ff0000b83ffff */
.L_x_0:
[----:B------:R-:W0:Y:S01]  /*2e10*/  S2R R2, SR_TID.X ;  /* 0x0000000000027919 */ /* 0x000e220000002100 */
[----:B------:R-:W1:Y:S01]  /*2e20*/  S2UR UR5, SR_CgaCtaId ;  /* 0x00000000000579c3 */ /* 0x000e620000008800 */
[----:B------:R-:W-:Y:S01]  /*2e30*/  MOV R77, R40 ;  /* 0x00000028004d7202 */ /* 0x000fe20000000f00 */
[----:B------:R-:W-:Y:S01]  /*2e40*/  IMAD.MOV.U32 R40, RZ, RZ, R63 ;  /* 0x000000ffff287224 */ /* 0x000fe200078e003f */
[----:B------:R-:W2:Y:S01]  /*2e50*/  S2R R0, SR_TID.X ;  /* 0x0000000000007919 */ /* 0x000ea20000002100 */
[----:B------:R-:W-:Y:S01]  /*2e60*/  IMAD.MOV.U32 R63, RZ, RZ, R56 ;  /* 0x000000ffff3f7224 */ /* 0x000fe200078e0038 */
[----:B------:R-:W-:Y:S01]  /*2e70*/  UMOV UR4, 0x400 ;  /* 0x0000040000047882 */ /* 0x000fe20000000000 */
[----:B------:R-:W-:Y:S01]  /*2e80*/  IMAD.MOV.U32 R83, RZ, RZ, R38 ;  /* 0x000000ffff537224 */ /* 0x000fe200078e0026 */
[----:B------:R-:W3:Y:S01]  /*2e90*/  S2R R56, SR_TID.X ;  /* 0x0000000000387919 */ /* 0x000ee20000002100 */
[----:B------:R-:W-:Y:S01]  /*2ea0*/  IMAD.MOV.U32 R81, RZ, RZ, R45 ;  /* 0x000000ffff517224 */ /* 0x000fe200078e002d */
[----:B------:R-:W-:Y:S01]  /*2eb0*/  FSETP.GEU.AND P2, PT, R102, 1.175494350822287508e-38, PT ;  /* 0x008000006600780b */ /* 0x000fe20003f4e000 */
[----:B------:R-:W-:Y:S01]  /*2ec0*/  IMAD.MOV.U32 R38, RZ, RZ, R55 ;  /* 0x000000ffff267224 */ /* 0x000fe200078e0037 */
[----:B------:R-:W-:Y:S01]  /*2ed0*/  FSETP.GEU.AND P3, PT, R101, 1.175494350822287508e-38, PT ;  /* 0x008000006500780b */ /* 0x000fe20003f6e000 */
[----:B------:R-:W-:-:S02]  /*2ee0*/  IMAD.MOV.U32 R45, RZ, RZ, R65 ;  /* 0x000000ffff2d7224 */ /* 0x000fc400078e0041 */
[----:B------:R-:W-:Y:S01]  /*2ef0*/  FMUL R65, R102, 8388608 ;  /* 0x4b00000066417820 */ /* 0x000fe20000400000 */
[----:B------:R-:W-:Y:S02]  /*2f00*/  IMAD.MOV.U32 R55, RZ, RZ, R64 ;  /* 0x000000ffff377224 */ /* 0x000fe400078e0040 */
[C---:B------:R-:W-:Y:S01]  /*2f10*/  FMUL R64, R101.reuse, 8388608 ;  /* 0x4b00000065407820 */ /* 0x040fe20000400000 */
[----:B------:R-:W-:Y:S01]  /*2f20*/  IMAD.MOV.U32 R6, RZ, RZ, R34 ;  /* 0x000000ffff067224 */ /* 0x000fe200078e0022 */
[----:B------:R-:W-:Y:S01]  /*2f30*/  FSETP.GT.AND P1, PT, |R101|, 8.50705917302346158658e+37, PT ;  /* 0x7e8000006500780b */ /* 0x000fe20003f24200 */
[----:B------:R-:W-:Y:S01]  /*2f40*/  IMAD.MOV.U32 R10, RZ, RZ, R36 ;  /* 0x000000ffff0a7224 */ /* 0x000fe200078e0024 */
[----:B------:R-:W-:Y:S01]  /*2f50*/  FSEL R65, R65, R102, !P2 ;  /* 0x0000006641417208 */ /* 0x000fe20005000000 */
[----:B------:R-:W-:Y:S01]  /*2f60*/  IMAD.MOV.U32 R34, RZ, RZ, R67 ;  /* 0x000000ffff227224 */ /* 0x000fe200078e0043 */
[----:B------:R-:W-:Y:S01]  /*2f70*/  FSEL R67, RZ, -23, P2 ;  /* 0xc1b80000ff437808 */ /* 0x000fe20001000000 */
[----:B------:R-:W-:Y:S01]  /*2f80*/  IMAD.MOV.U32 R8, RZ, RZ, R32 ;  /* 0x000000ffff087224 */ /* 0x000fe200078e0020 */
[----:B------:R-:W-:Y:S01]  /*2f90*/  FSEL R64, R64, R101, !P3 ;  /* 0x0000006540407208 */ /* 0x000fe20005800000 */
[----:B-1----:R-:W-:Y:S01]  /*2fa0*/  ULEA UR4, UR5, UR4, 0x18 ;  /* 0x0000000405047291 */ /* 0x002fe2000f8ec0ff */
[----:B------:R-:W-:Y:S01]  /*2fb0*/  IMAD.MOV.U32 R36, RZ, RZ, R66 ;  /* 0x000000ffff247224 */ /* 0x000fe200078e0042 */
[----:B------:R-:W-:Y:S01]  /*2fc0*/  FSEL R66, RZ, -23, P3 ;  /* 0xc1b80000ff427808 */ /* 0x000fe20001800000 */
[----:B------:R-:W-:Y:S01]  /*2fd0*/  IMAD.MOV.U32 R5, RZ, RZ, R31 ;  /* 0x000000ffff057224 */ /* 0x000fe200078e001f */
[----:B------:R-:W-:Y:S01]  /*2fe0*/  FSETP.GT.AND P2, PT, |R102|, 8.50705917302346158658e+37, PT ;  /* 0x7e8000006600780b */ /* 0x000fe20003f44200 */
[----:B------:R-:W-:Y:S01]  /*2ff0*/  IMAD.MOV.U32 R9, RZ, RZ, R33 ;  /* 0x000000ffff097224 */ /* 0x000fe200078e0021 */
[C---:B------:R-:W-:Y:S01]  /*3000*/  FSETP.GEU.AND P3, PT, |R101|.reuse, 1.175494350822287508e-38, PT ;  /* 0x008000006500780b */ /* 0x040fe20003f6e200 */
[----:B------:R-:W-:Y:S01]  /*3010*/  @P1 FMUL R101, R101, 0.25 ;  /* 0x3e80000065651820 */ /* 0x000fe20000400000 */
[----:B0-----:R-:W-:Y:S01]  /*3020*/  LOP3.LUT R2, R2, 0x7, RZ, 0xc0, !PT ;  /* 0x0000000702027812 */ /* 0x001fe200078ec0ff */
[----:B------:R-:W-:Y:S01]  /*3030*/  VIADD R87, R64, 0xc0cafb0d ;  /* 0xc0cafb0d40577836 */ /* 0x000fe20000000000 */
[----:B------:R-:W-:Y:S01]  /*3040*/  FSETP.GEU.AND P4, PT, |R102|, 1.175494350822287508e-38, PT ;  /* 0x008000006600780b */ /* 0x000fe20003f8e200 */
[----:B------:R-:W-:Y:S01]  /*3050*/  @P1 FMUL R70, R70, 0.25 ;  /* 0x3e80000046461820 */ /* 0x000fe20000400000 */
[----:B------:R-:W-:Y:S01]  /*3060*/  LEA R3, R2, UR4, 0x4 ;  /* 0x0000000402037c11 */ /* 0x000fe2000f8e20ff */
[----:B------:R-:W-:Y:S01]  /*3070*/  IMAD.MOV.U32 R84, RZ, RZ, R39 ;  /* 0x000000ffff547224 */ /* 0x000fe200078e0027 */
[C---:B--2---:R-:W-:Y:S01]  /*3080*/  LOP3.LUT R32, R0.reuse, 0x7, RZ, 0xc0, !PT ;  /* 0x0000000700207812 */ /* 0x044fe200078ec0ff */
[----:B------:R-:W-:Y:S01]  /*3090*/  @P1 FMUL R71, R71, 0.25 ;  /* 0x3e80000047471820 */ /* 0x000fe20000400000 */
[----:B------:R-:W-:Y:S01]  /*30a0*/  SHF.L.U32 R2, R0, 0x2, RZ ;  /* 0x0000000200027819 */ /* 0x000fe200000006ff */
[----:B------:R-:W-:Y:S01]  /*30b0*/  @P2 FMUL R102, R102, 0.25 ;  /* 0x3e80000066662820 */ /* 0x000fe20000400000 */
[----:B------:R-:W-:Y:S01]  /*30c0*/  MOV R86, R74 ;  /* 0x0000004a00567202 */ /* 0x000fe20000000f00 */
[----:B------:R-:W-:Y:S01]  /*30d0*/  IMAD R31, R32, -0x8, R3 ;  /* 0xfffffff8201f7824 */ /* 0x000fe200078e0203 */
[----:B------:R-:W-:Y:S01]  /*30e0*/  LOP3.LUT R2, R2, 0x3c0, RZ, 0xc0, !PT ;  /* 0x000003c002027812 */ /* 0x000fe200078ec0ff */
[----:B------:R-:W-:Y:S01]  /*30f0*/  IMAD.MOV.U32 R74, RZ, RZ, R75 ;  /* 0x000000ffff4a7224 */ /* 0x000fe200078e004b */
[----:B------:R-:W-:Y:S01]  /*3100*/  MOV R75, R68 ;  /* 0x00000044004b7202 */ /* 0x000fe20000000f00 */
[----:B------:R-:W-:Y:S01]  /*3110*/  @!P3 FMUL R101, R101, 16777216 ;  /* 0x4b8000006565b820 */ /* 0x000fe20000400000 */
[----:B---3--:R-:W-:Y:S01]  /*3120*/  LOP3.LUT R68, R56, 0x1f0, RZ, 0xc0, !PT ;  /* 0x000001f038447812 */ /* 0x008fe200078ec0ff */
[----:B------:R-:W-:Y:S01]  /*3130*/  IMAD.IADD R33, R2, 0x1, R31 ;  /* 0x0000000102217824 */ /* 0x000fe200078e021f */
[----:B------:R-:W-:Y:S01]  /*3140*/  LOP3.LUT R2, R56, 0x8, RZ, 0xc0, !PT ;  /* 0x0000000838027812 */ /* 0x000fe200078ec0ff */
[----:B------:R-:W-:Y:S01]  /*3150*/  @!P4 FMUL R102, R102, 16777216 ;  /* 0x4b8000006666c820 */ /* 0x000fe20000400000 */
[----:B------:R-:W-:Y:S01]  /*3160*/  MOV R4, R30 ;  /* 0x0000001e00047202 */ /* 0x000fe20000000f00 */
[----:B------:R-:W-:Y:S01]  /*3170*/  IMAD.MOV.U32 R30, RZ, RZ, R58 ;  /* 0x000000ffff1e7224 */ /* 0x000fe200078e003a */
[----:B------:R-:W0:Y:S01]  /*3180*/  MUFU.RCP R89, R101 ;  /* 0x0000006500597308 */ /* 0x000e220000001000 */
[----:B------:R-:W-:Y:S01]  /*3190*/  IMAD R3, R2, 0x200, R3 ;  /* 0x0000020002037824 */ /* 0x000fe200078e0203 */
[----:B------:R-:W-:Y:S01]  /*31a0*/  MOV R7, R35 ;  /* 0x0000002300077202 */ /* 0x000fe20000000f00 */
[----:B------:R-:W-:-:S02]  /*31b0*/  IMAD.MOV.U32 R58, RZ, RZ, R52 ;  /* 0x000000ffff3a7224 */ /* 0x000fc400078e0034 */
[----:B------:R-:W-:Y:S01]  /*31c0*/  @P1 FMUL R74, R74, 0.25 ;  /* 0x3e8000004a4a1820 */ /* 0x000fe20000400000 */
[----:B------:R-:W-:Y:S01]  /*31d0*/  VIADD R52, R65, 0xc0cafb0d ;  /* 0xc0cafb0d41347836 */ /* 0x000fe20000000000 */
[----:B------:R-:W-:Y:S01]  /*31e0*/  LEA R3, R68, R3, 0x3 ;  /* 0x0000000344037211 */ /* 0x000fe200078e18ff */
[----:B------:R-:W-:Y:S01]  /*31f0*/  @P1 FMUL R6, R6, 0.25 ;  /* 0x3e80000006061820 */ /* 0x000fe20000400000 */
[----:B------:R-:W1:Y:S01]  /*3200*/  MUFU.RCP R68, R102 ;  /* 0x0000006600447308 */ /* 0x000e620000001000 */
[----:B------:R-:W-:Y:S01]  /*3210*/  LOP3.LUT R87, R87, 0xff800000, RZ, 0xc0, !PT ;  /* 0xff80000057577812 */ /* 0x000fe200078ec0ff */
[----:B------:R-:W-:Y:S01]  /*3220*/  @P1 FMUL R5, R5, 0.25 ;  /* 0x3e80000005051820 */ /* 0x000fe20000400000 */
[----:B------:R-:W-:Y:S01]  /*3230*/  LOP3.LUT R52, R52, 0xff800000, RZ, 0xc0, !PT ;  /* 0xff80000034347812 */ /* 0x000fe200078ec0ff */
[----:B------:R-:W-:Y:S01]  /*3240*/  @P1 FMUL R4, R4, 0.25 ;  /* 0x3e80000004041820 */ /* 0x000fe20000400000 */
[----:B------:R-:W-:Y:S01]  /*3250*/  @P1 FMUL R14, R14, 0.25 ;  /* 0x3e8000000e0e1820 */ /* 0x000fe20000400000 */
[----:B------:R-:W-:Y:S01]  /*3260*/  @P1 FMUL R7, R7, 0.25 ;  /* 0x3e80000007071820 */ /* 0x000fe20000400000 */
[----:B------:R-:W-:Y:S01]  /*3270*/  I2FP.F32.S32 R32, R52 ;  /* 0x0000003400207245 */ /* 0x000fe20000201400 */
[----:B------:R-:W-:Y:S01]  /*3280*/  @P2 FMUL R13, R13, 0.25 ;  /* 0x3e8000000d0d2820 */ /* 0x000fe20000400000 */
[----:B------:R-:W-:Y:S01]  /*3290*/  @P2 FMUL R12, R12, 0.25 ;  /* 0x3e8000000c0c2820 */ /* 0x000fe20000400000 */
[----:B------:R-:W-:Y:S01]  /*32a0*/  @P2 FMUL R21, R21, 0.25 ;  /* 0x3e80000015152820 */ /* 0x000fe20000400000 */
[----:B------:R-:W-:Y:S01]  /*32b0*/  @P1 FMUL R59, R59, 0.25 ;  /* 0x3e8000003b3b1820 */ /* 0x000fe20000400000 */
[----:B------:R-:W-:Y:S01]  /*32c0*/  @P1 FMUL R15, R15, 0.25 ;  /* 0x3e8000000f0f1820 */ /* 0x000fe20000400000 */
[----:B------:R-:W-:Y:S01]  /*32d0*/  @P1 FMUL R23, R23, 0.25 ;  /* 0x3e80000017171820 */ /* 0x000fe20000400000 */
[----:B------:R-:W-:Y:S01]  /*32e0*/  @!P3 FMUL R70, R70, 16777216 ;  /* 0x4b8000004646b820 */ /* 0x000fe20000400000 */
[----:B------:R-:W-:Y:S01]  /*32f0*/  @P1 FMUL R84, R84, 0.25 ;  /* 0x3e80000054541820 */ /* 0x000fe20000400000 */
[----:B------:R-:W-:Y:S01]  /*3300*/  @!P3 FMUL R71, R71, 16777216 ;  /* 0x4b8000004747b820 */ /* 0x000fe20000400000 */
[----:B------:R-:W-:Y:S01]  /*3310*/  @!P3 FMUL R74, R74, 16777216 ;  /* 0x4b8000004a4ab820 */ /* 0x000fe20000400000 */
[----:B------:R-:W-:Y:S01]  /*3320*/  @!P3 FMUL R6, R6, 16777216 ;  /* 0x4b8000000606b820 */ /* 0x000fe20000400000 */
[----:B------:R-:W-:Y:S01]  /*3330*/  I2FP.F32.S32 R31, R87 ;  /* 0x00000057001f7245 */ /* 0x000fe20000201400 */
[----:B------:R-:W-:Y:S01]  /*3340*/  @P1 FMUL R19, R19, 0.25 ;  /* 0x3e80000013131820 */ /* 0x000fe20000400000 */
[----:B------:R-:W-:Y:S01]  /*3350*/  @!P3 FMUL R5, R5, 16777216 ;  /* 0x4b8000000505b820 */ /* 0x000fe20000400000 */
[----:B------:R-:W-:Y:S01]  /*3360*/  @!P3 FMUL R4, R4, 16777216 ;  /* 0x4b8000000404b820 */ /* 0x000fe20000400000 */
[----:B------:R-:W-:Y:S01]  /*3370*/  @!P3 FMUL R14, R14, 16777216 ;  /* 0x4b8000000e0eb820 */ /* 0x000fe20000400000 */
[----:B------:R-:W-:Y:S01]  /*3380*/  BAR.SYNC.DEFER_BLOCKING 0x0 ;  /* 0x0000000000007b1d */ /* 0x000fe20000010000 */
[----:B------:R-:W-:Y:S01]  /*3390*/  FFMA.FTZ R67, R32, 1.1920928955078125e-07, R67 ;  /* 0x3400000020437823 */ /* 0x000fe20000010043 */
[----:B------:R-:W-:Y:S01]  /*33a0*/  @P2 FMUL R20, R20, 0.25 ;  /* 0x3e80000014142820 */ /* 0x000fe20000400000 */
[----:B------:R-:W-:Y:S01]  /*33b0*/  @!P3 FMUL R7, R7, 16777216 ;  /* 0x4b8000000707b820 */ /* 0x000fe20000400000 */
[----:B------:R-:W-:Y:S01]  /*33c0*/  @!P4 FMUL R13, R13, 16777216 ;  /* 0x4b8000000d0dc820 */ /* 0x000fe20000400000 */
[----:B------:R-:W-:Y:S01]  /*33d0*/  @!P4 FMUL R12, R12, 16777216 ;  /* 0x4b8000000c0cc820 */ /* 0x000fe20000400000 */
[----:B------:R-:W-:Y:S01]  /*33e0*/  @!P4 FMUL R21, R21, 16777216 ;  /* 0x4b8000001515c820 */ /* 0x000fe20000400000 */
[----:B------:R-:W-:Y:S01]  /*33f0*/  IMAD.MOV.U32 R11, RZ, RZ, R37 ;  /* 0x000000ffff0b7224 */ /* 0x000fe200078e0025 */
[----:B------:R-:W-:Y:S01]  /*3400*/  LEA.HI R2, R2, R33, RZ, 0x1f ;  /* 0x0000002102027211 */ /* 0x000fe200078ff8ff */
[----:B------:R-:W-:Y:S01]  /*3410*/  @!P3 FMUL R59, R59, 16777216 ;  /* 0x4b8000003b3bb820 */ /* 0x000fe20000400000 */
[----:B------:R-:W-:Y:S01]  /*3420*/  @!P3 FMUL R15, R15, 16777216 ;  /* 0x4b8000000f0fb820 */ /* 0x000fe20000400000 */
[----:B------:R-:W-:Y:S01]  /*3430*/  @!P3 FMUL R23, R23, 16777216 ;  /* 0x4b8000001717b820 */ /* 0x000fe20000400000 */
[C---:B0-----:R-:W-:Y:S01]  /*3440*/  FMUL R32, R89.reuse, R70 ;  /* 0x0000004659207220 */ /* 0x041fe20000400000 */
[----:B------:R-:W-:Y:S01]  /*3450*/  @!P3 FMUL R84, R84, 16777216 ;  /* 0x4b8000005454b820 */ /* 0x000fe20000400000 */
[C---:B------:R-:W-:Y:S01]  /*3460*/  FMUL R33, R89.reuse, R71 ;  /* 0x0000004759217220 */ /* 0x040fe20000400000 */
[C---:B------:R-:W-:Y:S01]  /*3470*/  FMUL R37, R89.reuse, R74 ;  /* 0x0000004a59257220 */ /* 0x040fe20000400000 */
[----:B------:R-:W-:Y:S01]  /*3480*/  FMUL R70, R89, R6 ;  /* 0x0000000659467220 */ /* 0x000fe20000400000 */
[----:B------:R-:W-:-:S02]  /*3490*/  IMAD.MOV.U32 R85, RZ, RZ, R69 ;  /* 0x000000ffff557224 */ /* 0x000fc400078e0045 */
[----:B------:R-:W-:Y:S01]  /*34a0*/  @!P3 FMUL R19, R19, 16777216 ;  /* 0x4b8000001313b820 */ /* 0x000fe20000400000 */
[C---:B------:R-:W-:Y:S01]  /*34b0*/  FMUL R74, R89.reuse, R5 ;  /* 0x00000005594a7220 */ /* 0x040fe20000400000 */
[C---:B------:R-:W-:Y:S01]  /*34c0*/  FMUL R71, R89.reuse, R4 ;  /* 0x0000000459477220 */ /* 0x040fe20000400000 */
[----:B------:R-:W-:Y:S01]  /*34d0*/  FMUL R6, R89, R14 ;  /* 0x0000000e59067220 */ /* 0x000fe20000400000 */
[----:B------:R-:W-:Y:S01]  /*34e0*/  FFMA.FTZ R66, R31, 1.1920928955078125e-07, R66 ;  /* 0x340000001f427823 */ /* 0x000fe20000010042 */
[----:B------:R-:W-:Y:S01]  /*34f0*/  @P1 FMUL R22, R22, 0.25 ;  /* 0x3e80000016161820 */ /* 0x000fe20000400000 */
[----:B------:R-:W-:Y:S01]  /*3500*/  @!P4 FMUL R20, R20, 16777216 ;  /* 0x4b8000001414c820 */ /* 0x000fe20000400000 */
[C---:B------:R-:W-:Y:S01]  /*3510*/  FMUL R69, R89.reuse, R7 ;  /* 0x0000000759457220 */ /* 0x040fe20000400000 */
[C---:B-1----:R-:W-:Y:S01]  /*3520*/  FMUL R5, R68.reuse, R13 ;  /* 0x0000000d44057220 */ /* 0x042fe20000400000 */
[C---:B------:R-:W-:Y:S01]  /*3530*/  FMUL R4, R68.reuse, R12 ;  /* 0x0000000c44047220 */ /* 0x040fe20000400000 */
[----:B------:R-:W-:Y:S01]  /*3540*/  FMUL R14, R68, R21 ;  /* 0x00000015440e7220 */ /* 0x000fe20000400000 */
[C---:B------:R-:W-:Y:S01]  /*3550*/  FMUL R31, R89.reuse, R59 ;  /* 0x0000003b591f7220 */ /* 0x040fe20000400000 */
[C---:B------:R-:W-:Y:S01]  /*3560*/  FMUL R7, R89.reuse, R15 ;  /* 0x0000000f59077220 */ /* 0x040fe20000400000 */
[C---:B------:R-:W-:Y:S01]  /*3570*/  FMUL R12, R89.reuse, R23 ;  /* 0x00000017590c7220 */ /* 0x040fe20000400000 */
[C---:B------:R-:W-:Y:S01]  /*3580*/  FMUL R59, R89.reuse, R84 ;  /* 0x00000054593b7220 */ /* 0x040fe20000400000 */
[----:B------:R-:W-:Y:S01]  /*3590*/  FMUL R84, R89, R19 ;  /* 0x0000001359547220 */ /* 0x000fe20000400000 */
[----:B------:R-:W-:Y:S01]  /*35a0*/  @!P3 FMUL R22, R22, 16777216 ;  /* 0x4b8000001616b820 */ /* 0x000fe20000400000 */
[----:B------:R-:W-:Y:S01]  /*35b0*/  FMUL R19, R68, R20 ;  /* 0x0000001444137220 */ /* 0x000fe20000400000 */
[----:B------:R-:W-:Y:S01]  /*35c0*/  F2FP.F16.F32.PACK_AB R5, R5, R14 ;  /* 0x0000000e0505723e */ /* 0x000fe200000000ff */
[----:B------:R-:W-:Y:S01]  /*35d0*/  IMAD.IADD R14, R65, 0x1, -R52 ;  /* 0x00000001410e7824 */ /* 0x000fe200078e0a34 */
[----:B------:R-:W-:Y:S01]  /*35e0*/  F2FP.F16.F32.PACK_AB R7, R7, R12 ;  /* 0x0000000c0707723e */ /* 0x000fe200000000ff */
[----:B------:R-:W-:-:S02]  /*35f0*/  IMAD.IADD R12, R64, 0x1, -R87 ;  /* 0x00000001400c7824 */ /* 0x000fc400078e0a57 */
[----:B------:R-:W-:Y:S01]  /*3600*/  FMUL R15, R89, R22 ;  /* 0x00000016590f7220 */ /* 0x000fe20000400000 */
[----:B------:R-:W-:Y:S01]  /*3610*/  F2FP.F16.F32.PACK_AB R4, R4, R19 ;  /* 0x000000130404723e */ /* 0x000fe200000000ff */
[----:B------:R-:W-:Y:S02]  /*3620*/  IMAD.MOV.U32 R19, RZ, RZ, 0x3dc6b27f ;  /* 0x3dc6b27fff137424 */ /* 0x000fe400078e00ff */
[----:B------:R-:W-:Y:S01]  /*3630*/  FADD R14, R14, -1 ;  /* 0xbf8000000e0e7421 */ /* 0x000fe20000000000 */
[----:B------:R-:W-:Y:S01]  /*3640*/  FADD R12, R12, -1 ;  /* 0xbf8000000c0c7421 */ /* 0x000fe20000000000 */
[----:B------:R-:W-:Y:S01]  /*3650*/  F2FP.F16.F32.PACK_AB R6, R6, R15 ;  /* 0x0000000f0606723e */ /* 0x000fe200000000ff */
[----:B------:R-:W-:Y:S01]  /*3660*/  @P1 FMUL R18, R18, 0.25 ;  /* 0x3e80000012121820 */ /* 0x000fe20000400000 */
[-C--:B------:R-:W-:Y:S01]  /*3670*/  FFMA.FTZ R15, R14, R19.reuse, -0.16845393180847167969 ;  /* 0xbe2c7f300e0f7423 */ /* 0x080fe20000010013 */
[----:B------:R-:W-:Y:S01]  /*3680*/  FFMA.FTZ R19, R12, R19, -0.16845393180847167969 ;  /* 0xbe2c7f300c137423 */ /* 0x000fe20000010013 */
[----:B------:R-:W-:Y:S01]  /*3690*/  LOP3.LUT R56, R56, 0x1ff, RZ, 0xc0, !PT ;  /* 0x000001ff38387812 */ /* 0x000fe200078ec0ff */
[----:B------:R-:W-:Y:S01]  /*36a0*/  STSM.16.M88.4 [R3], R4 ;  /* 0x0000000403007844 */ /* 0x000fe20000000200 */
[----:B------:R-:W-:Y:S01]  /*36b0*/  FFMA.FTZ R15, R14, R15, 0.1716887056827545166 ;  /* 0x3e2fcf2a0e0f7423 */ /* 0x000fe2000001000f */
[----:B------:R-:W-:Y:S01]  /*36c0*/  FFMA.FTZ R19, R12, R19, 0.1716887056827545166 ;  /* 0x3e2fcf2a0c137423 */ /* 0x000fe20000010013 */
[----:B------:R-:W-:Y:S01]  /*36d0*/  LEA R56, R56, UR4, 0x4 ;  /* 0x0000000438387c11 */ /* 0x000fe2000f8e20ff */
[----:B------:R-:W-:Y:S01]  /*36e0*/  BAR.SYNC.DEFER_BLOCKING 0x0 ;  /* 0x0000000000007b1d */ /* 0x000fe20000010000 */
[----:B------:R-:W-:Y:S01]  /*36f0*/  @P2 FMUL R17, R17, 0.25 ;  /* 0x3e80000011112820 */ /* 0x000fe20000400000 */
[----:B------:R-:W-:Y:S01]  /*3700*/  FFMA.FTZ R19, R12, R19, -0.17900948226451873779 ;  /* 0xbe374e430c137423 */ /* 0x000fe20000010013 */
[----:B------:R-:W-:Y:S01]  /*3710*/  @P2 FMUL R24, R24, 0.25 ;  /* 0x3e80000018182820 */ /* 0x000fe20000400000 */
[----:B------:R-:W-:Y:S01]  /*3720*/  @P2 FMUL R16, R16, 0.25 ;  /* 0x3e80000010102820 */ /* 0x000fe20000400000 */
[----:B------:R-:W-:Y:S01]  /*3730*/  @P2 FMUL R25, R25, 0.25 ;  /* 0x3e80000019192820 */ /* 0x000fe20000400000 */
[----:B------:R-:W-:Y:S01]  /*3740*/  FFMA.FTZ R19, R12, R19, 0.20512372255325317383 ;  /* 0x3e520bf40c137423 */ /* 0x000fe20000010013 */
[----:B------:R-:W-:Y:S01]  /*3750*/  @P1 FMUL R27, R27, 0.25 ;  /* 0x3e8000001b1b1820 */ /* 0x000fe20000400000 */
[----:B------:R-:W-:Y:S01]  /*3760*/  @P1 FMUL R26, R26, 0.25 ;  /* 0x3e8000001a1a1820 */ /* 0x000fe20000400000 */
[----:B------:R-:W-:Y:S01]  /*3770*/  @!P3 FMUL R18, R18, 16777216 ;  /* 0x4b8000001212b820 */ /* 0x000fe20000400000 */
[----:B------:R-:W-:Y:S01]  /*3780*/  FFMA.FTZ R19, R12, R19, -0.24046532809734344482 ;  /* 0xbe763c8b0c137423 */ /* 0x000fe20000010013 */
[----:B------:R-:W-:Y:S01]  /*3790*/  FFMA.FTZ R15, R14, R15, -0.17900948226451873779 ;  /* 0xbe374e430e0f7423 */ /* 0x000fe2000001000f */
[----:B------:R-:W-:Y:S01]  /*37a0*/  @!P4 FMUL R17, R17, 16777216 ;  /* 0x4b8000001111c820 */ /* 0x000fe20000400000 */
[----:B------:R-:W-:Y:S01]  /*37b0*/  @!P4 FMUL R24, R24, 16777216 ;  /* 0x4b8000001818c820 */ /* 0x000fe20000400000 */
[----:B------:R-:W-:Y:S01]  /*37c0*/  FFMA.FTZ R19, R12, R19, 0.28857114911079406738 ;  /* 0x3e93bf990c137423 */ /* 0x000fe20000010013 */
[----:B------:R-:W-:Y:S01]  /*37d0*/  @!P4 FMUL R16, R16, 16777216 ;  /* 0x4b8000001010c820 */ /* 0x000fe20000400000 */
[----:B------:R-:W-:Y:S01]  /*37e0*/  @P2 FMUL R48, R48, 0.25 ;  /* 0x3e80000030302820 */ /* 0x000fe20000400000 */
[----:B------:R-:W-:Y:S01]  /*37f0*/  @!P4 FMUL R25, R25, 16777216 ;  /* 0x4b8000001919c820 */ /* 0x000fe20000400000 */
[----:B------:R-:W-:Y:S01]  /*3800*/  FFMA.FTZ R19, R12, R19, -0.36067417263984680176 ;  /* 0xbeb8aa490c137423 */ /* 0x000fe20000010013 */
[----:B------:R-:W-:Y:S01]  /*3810*/  @!P3 FMUL R27, R27, 16777216 ;  /* 0x4b8000001b1bb820 */ /* 0x000fe20000400000 */
[----:B------:R-:W-:Y:S01]  /*3820*/  @!P3 FMUL R26, R26, 16777216 ;  /* 0x4b8000001a1ab820 */ /* 0x000fe20000400000 */
[C---:B------:R-:W-:Y:S01]  /*3830*/  FMUL R13, R89.reuse, R18 ;  /* 0x00000012590d7220 */ /* 0x040fe20000400000 */
[----:B------:R-:W-:Y:S01]  /*3840*/  FFMA.FTZ R19, R12, R19, 0.48089820146560668945 ;  /* 0x3ef6384a0c137423 */ /* 0x000fe20000010013 */
[----:B------:R-:W-:Y:S01]  /*3850*/  FFMA.FTZ R15, R14, R15, 0.20512372255325317383 ;  /* 0x3e520bf40e0f7423 */ /* 0x000fe2000001000f */
[----:B------:R-:W0:Y:S01]  /*3860*/  LDS.128 R4, [R56] ;  /* 0x0000000038047984 */ /* 0x000e220000000c00 */
[----:B------:R-:W-:Y:S01]  /*3870*/  FMUL R18, R68, R17 ;  /* 0x0000001144127220 */ /* 0x000fe20000400000 */
[----:B------:R-:W-:Y:S01]  /*3880*/  FFMA.FTZ R19, R12, R19, -0.72134751081466674805 ;  /* 0xbf38aa3b0c137423 */ /* 0x000fe20000010013 */
[C---:B------:R-:W-:Y:S01]  /*3890*/  FMUL R24, R68.reuse, R24 ;  /* 0x0000001844187220 */ /* 0x040fe20000400000 */
[----:B------:R-:W-:Y:S01]  /*38a0*/  FMUL R17, R68, R16 ;  /* 0x0000001044117220 */ /* 0x000fe20000400000 */
[----:B------:R-:W-:Y:S01]  /*38b0*/  @!P4 FMUL R48, R48, 16777216 ;  /* 0x4b8000003030c820 */ /* 0x000fe20000400000 */
[----:B------:R-:W-:Y:S01]  /*38c0*/  FMUL R19, R12, R19 ;  /* 0x000000130c137220 */ /* 0x000fe20000400000 */
[----:B------:R-:W-:Y:S01]  /*38d0*/  FMUL R25, R68, R25 ;  /* 0x0000001944197220 */ /* 0x000fe20000400000 */
[C---:B------:R-:W-:Y:S01]  /*38e0*/  FMUL R27, R89.reuse, R27 ;  /* 0x0000001b591b7220 */ /* 0x040fe20000400000 */
[----:B------:R-:W-:Y:S01]  /*38f0*/  FMUL R26, R89, R26 ;  /* 0x0000001a591a7220 */ /* 0x000fe20000400000 */
[----:B------:R-:W-:Y:S01]  /*3900*/  FMUL R19, R12, R19 ;  /* 0x000000130c137220 */ /* 0x000fe20000400000 */
[----:B------:R-:W-:Y:S01]  /*3910*/  FFMA.FTZ R15, R14, R15, -0.24046532809734344482 ;  /* 0xbe763c8b0e0f7423 */ /* 0x000fe2000001000f */
[----:B------:R-:W-:Y:S01]  /*3920*/  FMUL R20, R68, R48 ;  /* 0x0000003044147220 */ /* 0x000fe20000400000 */
[----:B------:R-:W-:Y:S01]  /*3930*/  F2FP.F16.F32.PACK_AB R16, R24, R17 ;  /* 0x000000111810723e */ /* 0x000fe200000000ff */
[----:B------:R-:W-:Y:S01]  /*3940*/  FFMA.FTZ R19, R12, 1.4426950216293334961, R19 ;  /* 0x3fb8aa3b0c137823 */ /* 0x000fe20000010013 */
[----:B------:R-:W-:Y:S01]  /*3950*/  FFMA.FTZ R15, R14, R15, 0.28857114911079406738 ;  /* 0x3e93bf990e0f7423 */ /* 0x000fe2000001000f */
[----:B------:R-:W-:Y:S01]  /*3960*/  F2FP.F16.F32.PACK_AB R17, R25, R18 ;  /* 0x000000121911723e */ /* 0x000fe200000000ff */
[----:B------:R-:W-:-:S02]  /*3970*/  IMAD.MOV.U32 R78, RZ, RZ, R41 ;  /* 0x000000ffff4e7224 */ /* 0x000fc400078e0029 */
[----:B------:R-:W-:Y:S01]  /*3980*/  FADD R48, R66, R19 ;  /* 0x0000001342307221 */ /* 0x000fe20000000000 */
[----:B------:R-:W-:Y:S01]  /*3990*/  F2FP.F16.F32.PACK_AB R18, R26, R13 ;  /* 0x0000000d1a12723e */ /* 0x000fe200000000ff */
[C---:B------:R-:W-:Y:S01]  /*39a0*/  FFMA.FTZ R15, R14.reuse, R15, -0.36067417263984680176 ;  /* 0xbeb8aa490e0f7423 */ /* 0x040fe2000001000f */
[----:B------:R-:W-:Y:S01]  /*39b0*/  F2FP.F16.F32.PACK_AB R19, R27, R84 ;  /* 0x000000541b13723e */ /* 0x000fe200000000ff */
[----:B------:R-:W-:Y:S01]  /*39c0*/  BAR.SYNC.DEFER_BLOCKING 0x0 ;  /* 0x0000000000007b1d */ /* 0x000fe20000010000 */
[----:B------:R-:W-:Y:S02]  /*39d0*/  IMAD.MOV.U32 R79, RZ, RZ, R44 ;  /* 0x000000ffff4f7224 */ /* 0x000fe400078e002c */
[----:B------:R-:W-:Y:S01]  /*39e0*/  FFMA.FTZ R15, R14, R15, 0.48089820146560668945 ;  /* 0x3ef6384a0e0f7423 */ /* 0x000fe2000001000f */
[----:B------:R-:W-:Y:S02]  /*39f0*/  IMAD.MOV.U32 R82, RZ, RZ, R57 ;  /* 0x000000ffff527224 */ /* 0x000fe400078e0039 */
[----:B------:R-:W-:Y:S01]  /*3a00*/  @P2 FMUL R85, R85, 0.25 ;  /* 0x3e80000055552820 */ /* 0x000fe20000400000 */
        /* <DEDUP_REMOVED lines=19> */
[----:B------:R-:W-:Y:S01]  /*3b40*/  STSM.16.M88.4 [R3], R16 ;  /* 0x0000001003007844 */ /* 0x000fe20000000200 */
[----:B------:R-:W-:Y:S01]  /*3b50*/  @P2 FMUL R8, R8, 0.25 ;  /* 0x3e80000008082820 */ /* 0x000fe20000400000 */
[----:B------:R-:W-:Y:S01]  /*3b60*/  @P2 FMUL R29, R29, 0.25 ;  /* 0x3e8000001d1d2820 */ /* 0x000fe20000400000 */
[----:B------:R-:W-:Y:S01]  /*3b70*/  @P2 FMUL R28, R28, 0.25 ;  /* 0x3e8000001c1c2820 */ /* 0x000fe20000400000 */
[----:B------:R-:W-:Y:S01]  /*3b80*/  BAR.SYNC.DEFER_BLOCKING 0x0 ;  /* 0x0000000000007b1d */ /* 0x000fe20000010000 */
[----:B------:R-:W-:Y:S01]  /*3b90*/  ISETP.GE.U32.AND P2, PT, R65, 0x7f800000, PT ;  /* 0x7f8000004100780c */ /* 0x000fe20003f46070 */
[----:B------:R-:W-:Y:S01]  /*3ba0*/  FFMA.FTZ R15, R14, R15, -0.72134751081466674805 ;  /* 0xbf38aa3b0e0f7423 */ /* 0x000fe2000001000f */
[----:B------:R-:W-:Y:S01]  /*3bb0*/  @!P4 FMUL R53, R53, 16777216 ;  /* 0x4b8000003535c820 */ /* 0x000fe20000400000 */
[----:B------:R-:W-:Y:S01]  /*3bc0*/  @!P4 FMUL R58, R58, 16777216 ;  /* 0x4b8000003a3ac820 */ /* 0x000fe20000400000 */
[----:B------:R-:W-:Y:S01]  /*3bd0*/  @!P4 FMUL R72, R72, 16777216 ;  /* 0x4b8000004848c820 */ /* 0x000fe20000400000 */
[----:B------:R-:W-:Y:S01]  /*3be0*/  FMUL R15, R14, R15 ;  /* 0x0000000f0e0f7220 */ /* 0x000fe20000400000 */
[----:B------:R-:W-:Y:S01]  /*3bf0*/  @!P4 FMUL R11, R11, 16777216 ;  /* 0x4b8000000b0bc820 */ /* 0x000fe20000400000 */
[----:B------:R-:W-:Y:S01]  /*3c00*/  @!P4 FMUL R10, R10, 16777216 ;  /* 0x4b8000000a0ac820 */ /* 0x000fe20000400000 */
[----:B------:R-:W-:-:S02]  /*3c10*/  IMAD.MOV.U32 R44, RZ, RZ, R46 ;  /* 0x000000ffff2c7224 */ /* 0x000fc400078e002e */
[----:B------:R-:W-:Y:S01]  /*3c20*/  FMUL R15, R14, R15 ;  /* 0x0000000f0e0f7220 */ /* 0x000fe20000400000 */
[----:B------:R-:W-:Y:S01]  /*3c30*/  @!P4 FMUL R9, R9, 16777216 ;  /* 0x4b8000000909c820 */ /* 0x000fe20000400000 */
[----:B------:R-:W-:Y:S01]  /*3c40*/  @!P4 FMUL R8, R8, 16777216 ;  /* 0x4b8000000808c820 */ /* 0x000fe20000400000 */
[----:B------:R-:W-:Y:S01]  /*3c50*/  @!P4 FMUL R29, R29, 16777216 ;  /* 0x4b8000001d1dc820 */ /* 0x000fe20000400000 */
[----:B------:R-:W-:Y:S01]  /*3c60*/  @!P4 FMUL R28, R28, 16777216 ;  /* 0x4b8000001c1cc820 */ /* 0x000fe20000400000 */
[C---:B------:R-:W-:Y:S01]  /*3c70*/  FMUL R52, R68.reuse, R53 ;  /* 0x0000003544347220 */ /* 0x040fe20000400000 */
[----:B------:R-:W-:Y:S01]  /*3c80*/  MOV R46, R47 ;  /* 0x0000002f002e7202 */ /* 0x000fe20000000f00 */
[C---:B------:R-:W-:Y:S01]  /*3c90*/  FMUL R53, R68.reuse, R58 ;  /* 0x0000003a44357220 */ /* 0x040fe20000400000 */
[----:B------:R-:W-:Y:S01]  /*3ca0*/  @!P4 FMUL R49, R49, 16777216 ;  /* 0x4b8000003131c820 */ /* 0x000fe20000400000 */
[C---:B------:R-:W-:Y:S01]  /*3cb0*/  FMUL R58, R68.reuse, R72 ;  /* 0x00000048443a7220 */ /* 0x040fe20000400000 */
[C---:B------:R-:W-:Y:S01]  /*3cc0*/  FMUL R23, R68.reuse, R11 ;  /* 0x0000000b44177220 */ /* 0x040fe20000400000 */
[----:B------:R-:W-:Y:S01]  /*3cd0*/  FMUL R72, R68, R10 ;  /* 0x0000000a44487220 */ /* 0x000fe20000400000 */
[----:B------:R-:W-:Y:S01]  /*3ce0*/  FFMA.FTZ R14, R14, 1.4426950216293334961, R15 ;  /* 0x3fb8aa3b0e0e7823 */ /* 0x000fe2000001000f */
[C---:B------:R-:W-:Y:S01]  /*3cf0*/  FMUL R9, R68.reuse, R9 ;  /* 0x0000000944097220 */ /* 0x040fe20000400000 */
[C---:B------:R-:W-:Y:S01]  /*3d00*/  FMUL R8, R68.reuse, R8 ;  /* 0x0000000844087220 */ /* 0x040fe20000400000 */
[C---:B------:R-:W-:Y:S01]  /*3d10*/  FMUL R10, R68.reuse, R29 ;  /* 0x0000001d440a7220 */ /* 0x040fe20000400000 */
[----:B------:R-:W-:Y:S01]  /*3d20*/  FMUL R11, R68, R28 ;  /* 0x0000001c440b7220 */ /* 0x000fe20000400000 */
[----:B------:R-:W-:-:S02]  /*3d30*/  @P2 IMAD.MOV.U32 R12, RZ, RZ, 0x7f800000 ;  /* 0x7f800000ff0c2424 */ /* 0x000fc400078e00ff */
        /* <DEDUP_REMOVED lines=15> */
[----:B------:R-:W-:Y:S01]  /*3e30*/  FMUL R21, R68, R49 ;  /* 0x0000003144157220 */ /* 0x000fe20000400000 */
[----:B------:R-:W-:Y:S01]  /*3e40*/  FADD R49, R67, R14 ;  /* 0x0000000e43317221 */ /* 0x000fe20000000000 */
[----:B------:R-:W-:Y:S01]  /*3e50*/  @P2 FFMA.FTZ R49, R65, R12, +INF ;  /* 0x7f80000041312423 */ /* 0x000fe2000001000c */
[----:B------:R-:W-:Y:S01]  /*3e60*/  F2FP.F16.F32.PACK_AB R12, R8, R11 ;  /* 0x0000000b080c723e */ /* 0x000fe200000000ff */
[----:B------:R-:W-:Y:S01]  /*3e70*/  @!P3 FMUL R34, R34, 16777216 ;  /* 0x4b8000002222b820 */ /* 0x000fe20000400000 */
[----:B------:R-:W-:Y:S01]  /*3e80*/  F2FP.F16.F32.PACK_AB R13, R9, R10 ;  /* 0x0000000a090d723e */ /* 0x000fe200000000ff */
[----:B------:R-:W-:Y:S01]  /*3e90*/  @!P3 FMUL R36, R36, 16777216 ;  /* 0x4b8000002424b820 */ /* 0x000fe20000400000 */
        /* <DEDUP_REMOVED lines=13> */
[----:B------:R-:W1:Y:S01]  /*3f70*/  LDS.128 R8, [R56] ;  /* 0x0000000038087984 */ /* 0x000e620000000c00 */
[----:B------:R-:W-:Y:S01]  /*3f80*/  ISETP.GE.U32.AND P3, PT, R64, 0x7f800000, PT ;  /* 0x7f8000004000780c */ /* 0x000fe20003f66070 */
[----:B------:R-:W-:Y:S01]  /*3f90*/  @!P4 FMUL R78, R78, 16777216 ;  /* 0x4b8000004e4ec820 */ /* 0x000fe20000400000 */
[----:B------:R-:W-:Y:S01]  /*3fa0*/  F2FP.F16.F32.PACK_AB R14, R70, R71 ;  /* 0x00000047460e723e */ /* 0x000fe200000000ff */
[----:B------:R-:W-:Y:S01]  /*3fb0*/  @!P4 FMUL R77, R77, 16777216 ;  /* 0x4b8000004d4dc820 */ /* 0x000fe20000400000 */
[C---:B------:R-:W-:Y:S01]  /*3fc0*/  FMUL R35, R89.reuse, R36 ;  /* 0x0000002459237220 */ /* 0x040fe20000400000 */
[C---:B------:R-:W-:Y:S01]  /*3fd0*/  FMUL R36, R89.reuse, R38 ;  /* 0x0000002659247220 */ /* 0x040fe20000400000 */
[C---:B------:R-:W-:Y:S01]  /*3fe0*/  FMUL R38, R89.reuse, R54 ;  /* 0x0000003659267220 */ /* 0x040fe20000400000 */
[C---:B------:R-:W-:Y:S01]  /*3ff0*/  FMUL R41, R89.reuse, R62 ;  /* 0x0000003e59297220 */ /* 0x040fe20000400000 */
[C---:B------:R-:W-:Y:S01]  /*4000*/  FMUL R54, R89.reuse, R43 ;  /* 0x0000002b59367220 */ /* 0x040fe20000400000 */
[C---:B------:R-:W-:Y:S01]  /*4010*/  FMUL R57, R89.reuse, R42 ;  /* 0x0000002a59397220 */ /* 0x040fe20000400000 */
[----:B------:R-:W-:Y:S01]  /*4020*/  FMUL R62, R89, R83 ;  /* 0x00000053593e7220 */ /* 0x000fe20000400000 */
[C---:B------:R-:W-:Y:S01]  /*4030*/  FMUL R78, R68.reuse, R78 ;  /* 0x0000004e444e7220 */ /* 0x040fe20000400000 */
[----:B------:R-:W-:Y:S01]  /*4040*/  FMUL R77, R68, R77 ;  /* 0x0000004d444d7220 */ /* 0x000fe20000400000 */
[----:B------:R-:W-:Y:S01]  /*4050*/  @P3 MOV R15, 0x7f800000 ;  /* 0x7f800000000f3802 */ /* 0x000fe20000000f00 */
[----:B------:R-:W-:Y:S01]  /*4060*/  @!P4 FMUL R81, R81, 16777216 ;  /* 0x4b8000005151c820 */ /* 0x000fe20000400000 */
[----:B------:R-:W-:Y:S01]  /*4070*/  F2FP.F16.F32.PACK_AB R26, R57, R62 ;  /* 0x0000003e391a723e */ /* 0x000fe200000000ff */
[----:B------:R-:W-:Y:S01]  /*4080*/  @!P4 FMUL R79, R79, 16777216 ;  /* 0x4b8000004f4fc820 */ /* 0x000fe20000400000 */
[----:B------:R-:W-:Y:S01]  /*4090*/  F2FP.F16.F32.PACK_AB R24, R77, R72 ;  /* 0x000000484d18723e */ /* 0x000fe200000000ff */
[----:B------:R-:W-:Y:S01]  /*40a0*/  @P3 FFMA.FTZ R48, R64, R15, +INF ;  /* 0x7f80000040303423 */ /* 0x000fe2000001000f */
[----:B------:R-:W-:Y:S01]  /*40b0*/  F2FP.F16.F32.PACK_AB R15, R69, R74 ;  /* 0x0000004a450f723e */ /* 0x000fe200000000ff */
[----:B------:R-:W-:Y:S01]  /*40c0*/  BAR.SYNC.DEFER_BLOCKING 0x0 ;  /* 0x0000000000007b1d */ /* 0x000fe20000010000 */
[----:B------:R-:W-:Y:S01]  /*40d0*/  F2FP.F16.F32.PACK_AB R25, R78, R23 ;  /* 0x000000174e19723e */ /* 0x000fe200000000ff */
[C---:B------:R-:W-:Y:S01]  /*40e0*/  FMUL R47, R89.reuse, R51 ;  /* 0x00000033592f7220 */ /* 0x040fe20000400000 */
[----:B------:R-:W-:Y:S01]  /*40f0*/  F2FP.F16.F32.PACK_AB R27, R54, R59 ;  /* 0x0000003b361b723e */ /* 0x000fe200000000ff */
[C---:B------:R-:W-:Y:S01]  /*4100*/  FMUL R22, R68.reuse, R81 ;  /* 0x0000005144167220 */ /* 0x040fe20000400000 */
[C---:B------:R-:W-:Y:S01]  /*4110*/  FMUL R50, R89.reuse, R50 ;  /* 0x0000003259327220 */ /* 0x040fe20000400000 */
[C---:B------:R-:W-:Y:S01]  /*4120*/  FMUL R46, R89.reuse, R46 ;  /* 0x0000002e592e7220 */ /* 0x040fe20000400000 */
[----:B------:R-:W-:Y:S01]  /*4130*/  FMUL R51, R89, R44 ;  /* 0x0000002c59337220 */ /* 0x000fe20000400000 */
[----:B------:R-:W-:Y:S01]  /*4140*/  FMUL R79, R68, R79 ;  /* 0x0000004f444f7220 */ /* 0x000fe20000400000 */
[----:B------:R-:W-:Y:S01]  /*4150*/  F2FP.F16.F32.PACK_AB R21, R21, R22 ;  /* 0x000000161515723e */ /* 0x000fe200000000ff */
[----:B------:R-:W-:Y:S01]  /*4160*/  @!P4 FMUL R82, R82, 16777216 ;  /* 0x4b8000005252c820 */ /* 0x000fe20000400000 */
[----:B------:R-:W-:Y:S01]  /*4170*/  F2FP.F16.F32.PACK_AB R23, R47, R46 ;  /* 0x0000002e2f17723e */ /* 0x000fe200000000ff */
[----:B------:R-:W-:Y:S01]  /*4180*/  @!P4 FMUL R63, R63, 16777216 ;  /* 0x4b8000003f3fc820 */ /* 0x000fe20000400000 */
[----:B------:R-:W-:Y:S01]  /*4190*/  F2FP.F16.F32.PACK_AB R20, R20, R79 ;  /* 0x0000004f1414723e */ /* 0x000fe200000000ff */
[----:B------:R-:W-:Y:S01]  /*41a0*/  @!P4 FMUL R61, R61, 16777216 ;  /* 0x4b8000003d3dc820 */ /* 0x000fe20000400000 */
[----:B------:R-:W-:Y:S01]  /*41b0*/  F2FP.F16.F32.PACK_AB R22, R50, R51 ;  /* 0x000000333216723e */ /* 0x000fe200000000ff */
[----:B------:R-:W-:Y:S01]  /*41c0*/  @!P4 FMUL R60, R60, 16777216 ;  /* 0x4b8000003c3cc820 */ /* 0x000fe20000400000 */
[C---:B------:R-:W-:Y:S01]  /*41d0*/  FMUL R30, R89.reuse, R30 ;  /* 0x0000001e591e7220 */ /* 0x040fe20000400000 */
[----:B------:R-:W-:Y:S01]  /*41e0*/  FMUL R40, R89, R40 ;  /* 0x0000002859287220 */ /* 0x000fe20000400000 */
[C---:B------:R-:W-:Y:S01]  /*41f0*/  FMUL R82, R68.reuse, R82 ;  /* 0x0000005244527220 */ /* 0x040fe20000400000 */
[C---:B------:R-:W-:Y:S01]  /*4200*/  FMUL R63, R68.reuse, R63 ;  /* 0x0000003f443f7220 */ /* 0x040fe20000400000 */
[C---:B------:R-:W-:Y:S01]  /*4210*/  FMUL R61, R68.reuse, R61 ;  /* 0x0000003d443d7220 */ /* 0x040fe20000400000 */
[----:B------:R-:W-:Y:S01]  /*4220*/  FMUL R60, R68, R60 ;  /* 0x0000003c443c7220 */ /* 0x000fe20000400000 */
[----:B------:R-:W-:Y:S01]  /*4230*/  F2FP.F16.F32.PACK_AB R30, R30, R41 ;  /* 0x000000291e1e723e */ /* 0x000fe200000000ff */
[----:B------:R-:W-:Y:S01]  /*4240*/  STSM.16.M88.4 [R3], R12 ;  /* 0x0000000c03007844 */ /* 0x000fe20000000200 */
[----:B------:R-:W-:Y:S01]  /*4250*/  F2FP.F16.F32.PACK_AB R31, R31, R40 ;  /* 0x000000281f1f723e */ /* 0x000fe200000000ff */
[----:B------:R-:W-:Y:S01]  /*4260*/  FMUL R39, R89, R86 ;  /* 0x0000005659277220 */ /* 0x000fe20000400000 */
[----:B------:R-:W-:Y:S01]  /*4270*/  F2FP.F16.F32.PACK_AB R28, R63, R60 ;  /* 0x0000003c3f1c723e */ /* 0x000fe200000000ff */
[----:B------:R-:W-:Y:S01]  /*4280*/  BAR.SYNC.DEFER_BLOCKING 0x0 ;  /* 0x0000000000007b1d */ /* 0x000fe20000010000 */
[----:B------:R-:W-:Y:S01]  /*4290*/  F2FP.F16.F32.PACK_AB R29, R82, R61 ;  /* 0x0000003d521d723e */ /* 0x000fe200000000ff */
[----:B------:R-:W-:Y:S01]  /*42a0*/  @!P4 FMUL R55, R55, 16777216 ;  /* 0x4b8000003737c820 */ /* 0x000fe20000400000 */
[----:B------:R-:W-:Y:S01]  /*42b0*/  @!P4 FMUL R73, R73, 16777216 ;  /* 0x4b8000004949c820 */ /* 0x000fe20000400000 */
[----:B------:R-:W-:Y:S01]  /*42c0*/  FSETP.NEU.AND P1, PT, R65, RZ, PT ;  /* 0x000000ff4100720b */ /* 0x000fe20003f2d000 */
[----:B------:R-:W-:Y:S01]  /*42d0*/  @!P4 FMUL R85, R85, 16777216 ;  /* 0x4b8000005555c820 */ /* 0x000fe20000400000 */
[C---:B------:R-:W-:Y:S01]  /*42e0*/  FMUL R42, R68.reuse, R55 ;  /* 0x00000037442a7220 */ /* 0x040fe20000400000 */
[----:B------:R-:W-:Y:S01]  /*42f0*/  FMUL R55, R68, R73 ;  /* 0x0000004944377220 */ /* 0x000fe20000400000 */
[----:B------:R-:W2:Y:S01]  /*4300*/  LDCU.64 UR4, c[0x0][0x3e0] ;  /* 0x00007c00ff0477ac */ /* 0x000ea20008000a00 */
[----:B------:R-:W-:Y:S01]  /*4310*/  FSETP.NEU.AND P2, PT, R64, RZ, PT ;  /* 0x000000ff4000720b */ /* 0x000fe20003f4d000 */
[----:B------:R-:W3:Y:S01]  /*4320*/  LDC R47, c[0x0][0x3e8] ;  /* 0x0000fa00ff2f7b82 */ /* 0x000ee20000000800 */
[----:B------:R-:W-:Y:S01]  /*4330*/  @!P4 FMUL R75, R75, 16777216 ;  /* 0x4b8000004b4bc820 */ /* 0x000fe20000400000 */
[----:B------:R-:W-:Y:S01]  /*4340*/  @!P4 FMUL R45, R45, 16777216 ;  /* 0x4b8000002d2dc820 */ /* 0x000fe20000400000 */
[----:B------:R-:W-:Y:S01]  /*4350*/  FMUL R34, R89, R34 ;  /* 0x0000002259227220 */ /* 0x000fe20000400000 */
[C---:B------:R-:W-:Y:S01]  /*4360*/  FMUL R44, R68.reuse, R85 ;  /* 0x00000055442c7220 */ /* 0x040fe20000400000 */
[C---:B------:R-:W-:Y:S01]  /*4370*/  FMUL R43, R68.reuse, R75 ;  /* 0x0000004b442b7220 */ /* 0x040fe20000400000 */
[----:B------:R-:W-:Y:S01]  /*4380*/  FMUL R45, R68, R45 ;  /* 0x0000002d442d7220 */ /* 0x000fe20000400000 */
[----:B------:R-:W-:Y:S01]  /*4390*/  F2FP.F16.F32.PACK_AB R54, R32, R35 ;  /* 0x000000232036723e */ /* 0x000fe200000000ff */
[----:B------:R-:W4:Y:S01]  /*43a0*/  LDC.64 R64, c[0x0][0x398] ;  /* 0x0000e600ff407b82 */ /* 0x000f220000000a00 */
[----:B0-----:R-:W-:Y:S01]  /*43b0*/  PRMT R50, R7, 0x7632, R50 ;  /* 0x0000763207327816 */ /* 0x001fe20000000032 */
[----:B------:R-:W-:Y:S01]  /*43c0*/  IMAD.SHL.U32 R0, R0, 0x2, RZ ;  /* 0x0000000200007824 */ /* 0x000fe200078e00ff */
[----:B------:R-:W-:-:S02]  /*43d0*/  FSEL R49, R49, -INF , P1 ;  /* 0xff80000031317808 */ /* 0x000fc40000800000 */
[----:B------:R-:W-:Y:S01]  /*43e0*/  LOP3.LUT P0, RZ, R125, 0x100, RZ, 0xc0, !PT ;  /* 0x000001007dff7812 */ /* 0x000fe2000780c0ff */
[----:B------:R-:W0:Y:S01]  /*43f0*/  LDS.128 R12, [R56] ;  /* 0x00000000380c7984 */ /* 0x000e220000000c00 */
[----:B------:R-:W-:Y:S01]  /*4400*/  LOP3.LUT R0, R0, 0x3f8, RZ, 0xc0, !PT ;  /* 0x000003f800007812 */ /* 0x000fe200078ec0ff */
[----:B--2---:R-:W-:Y:S01]  /*4410*/  UIMAD UR4, UR6, UR4, URZ ;  /* 0x00000004060472a4 */ /* 0x004fe2000f8e02ff */
[----:B------:R-:W-:Y:S01]  /*4420*/  IMAD R46, R122, UR5, RZ ;  /* 0x000000057a2e7c24 */ /* 0x000fe2000f8e02ff */
[----:B------:R-:W-:Y:S01]  /*4430*/  BAR.SYNC.DEFER_BLOCKING 0x0 ;  /* 0x0000000000007b1d */ /* 0x000fe20000010000 */
[----:B------:R-:W-:Y:S01]  /*4440*/  FFMA R80, R49, 0.69314718246459960938, R80 ;  /* 0x3f31721831507823 */ /* 0x000fe20000000050 */
[----:B------:R-:W-:Y:S01]  /*4450*/  USHF.L.U32 UR5, UR4, 0x1, URZ ;  /* 0x0000000104057899 */ /* 0x000fe200080006ff */
[C---:B------:R-:W-:Y:S02]  /*4460*/  IMAD.SHL.U32 R41, R46.reuse, 0x2, RZ ;  /* 0x000000022e297824 */ /* 0x040fe400078e00ff */
[----:B------:R-:W-:-:S03]  /*4470*/  IMAD.HI R46, R46, 0x2, RZ ;  /* 0x000000022e2e7827 */ /* 0x000fc600078e02ff */
[----:B------:R-:W2:Y:S01]  /*4480*/  S2UR UR7, SR_CgaCtaId ;  /* 0x00000000000779c3 */ /* 0x000ea20000008800 */
[----:B----4-:R-:W-:Y:S01]  /*4490*/  IADD3 R40, P3, P4, R41, UR5, R64 ;  /* 0x0000000529287c10 */ /* 0x010fe2000fc7e040 */
[----:B---3--:R-:W-:Y:S01]  /*44a0*/  IMAD R41, R124, R47, RZ ;  /* 0x0000002f7c297224 */ /* 0x008fe200078e02ff */
[----:B------:R-:W-:Y:S01]  /*44b0*/  UIMAD.WIDE UR4, UR4, 0x2, URZ ;  /* 0x00000002040478a5 */ /* 0x000fe2000f8e02ff */
[----:B------:R-:W-:Y:S10]  /*44c0*/  STSM.16.M88.4 [R3], R24 ;  /* 0x0000001803007844 */ /* 0x000ff40000000200 */
[----:B------:R-:W3:Y:S01]  /*44d0*/  LDCU UR4, c[0x0][0x3ec] ;  /* 0x00007d80ff0477ac */ /* 0x000ee20008000800 */
[----:B------:R-:W-:Y:S01]  /*44e0*/  BAR.SYNC.DEFER_BLOCKING 0x0 ;  /* 0x0000000000007b1d */ /* 0x000fe20000010000 */
[----:B---3--:R-:W-:-:S04]  /*44f0*/  UIMAD UR4, UR6, UR4, URZ ;  /* 0x00000004060472a4 */ /* 0x008fc8000f8e02ff */
[----:B------:R-:W-:Y:S01]  /*4500*/  USHF.L.U32 UR6, UR4, 0x2, URZ ;  /* 0x0000000204067899 */ /* 0x000fe200080006ff */
[----:B------:R-:W3:Y:S02]  /*4510*/  LDS.128 R16, [R56] ;  /* 0x0000000038107984 */ /* 0x000ee40000000c00 */
[----:B------:R-:W-:Y:S06]  /*4520*/  BAR.SYNC.DEFER_BLOCKING 0x0 ;  /* 0x0000000000007b1d */ /* 0x000fec0000010000 */
[----:B------:R4:W-:Y:S02]  /*4530*/  STSM.16.M88.4 [R3], R20 ;  /* 0x0000001403007844 */ /* 0x0009e40000000200 */
[----:B------:R-:W-:Y:S01]  /*4540*/  BAR.SYNC.DEFER_BLOCKING 0x0 ;  /* 0x0000000000007b1d */ /* 0x000fe20000010000 */
[----:B----4-:R-:W-:-:S02]  /*4550*/  F2FP.F16.F32.PACK_AB R22, R38, R39 ;  /* 0x000000272616723e */ /* 0x010fc400000000ff */
[----:B------:R-:W-:Y:S02]  /*4560*/  F2FP.F16.F32.PACK_AB R23, R36, R37 ;  /* 0x000000252417723e */ /* 0x000fe400000000ff */
[----:B------:R-:W-:Y:S02]  /*4570*/  F2FP.F16.F32.PACK_AB R20, R53, R58 ;  /* 0x0000003a3514723e */ /* 0x000fe400000000ff */
[----:B------:R-:W-:Y:S02]  /*4580*/  F2FP.F16.F32.PACK_AB R21, R52, R55 ;  /* 0x000000373415723e */ /* 0x000fe400000000ff */
[----:B------:R-:W-:Y:S02]  /*4590*/  F2FP.F16.F32.PACK_AB R52, R43, R42 ;  /* 0x0000002a2b34723e */ /* 0x000fe400000000ff */
[----:B------:R-:W-:Y:S01]  /*45a0*/  F2FP.F16.F32.PACK_AB R53, R44, R45 ;  /* 0x0000002d2c35723e */ /* 0x000fe200000000ff */
[----:B------:R-:W4:Y:S01]  /*45b0*/  LDS.128 R24, [R56] ;  /* 0x0000000038187984 */ /* 0x000f220000000c00 */
[----:B------:R-:W-:Y:S01]  /*45c0*/  F2FP.F16.F32.PACK_AB R55, R33, R34 ;  /* 0x000000222137723e */ /* 0x000fe200000000ff */
[----:B------:R-:W-:Y:S06]  /*45d0*/  BAR.SYNC.DEFER_BLOCKING 0x0 ;  /* 0x0000000000007b1d */ /* 0x000fec0000010000 */
[----:B------:R5:W-:Y:S02]  /*45e0*/  STSM.16.M88.4 [R3], R28 ;  /* 0x0000001c03007844 */ /* 0x000be40000000200 */
[----:B------:R-:W-:Y:S01]  /*45f0*/  BAR.SYNC.DEFER_BLOCKING 0x0 ;  /* 0x0000000000007b1d */ /* 0x000fe20000010000 */
[----:B-----5:R-:W-:Y:S01]  /*4600*/  IMAD R29, R47, 0x2, R41 ;  /* 0x000000022f1d7824 */ /* 0x020fe200078e0229 */
[----:B------:R-:W-:-:S04]  /*4610*/  IADD3.X R28, PT, PT, R46, UR5, R65, P3, P4 ;  /* 0x000000052e1c7c10 */ /* 0x000fc80009fe8441 */
[----:B------:R-:W-:Y:S01]  /*4620*/  UMOV UR5, 0x400 ;  /* 0x0000040000057882 */ /* 0x000fe20000000000 */
[-C--:B------:R-:W-:Y:S01]  /*4630*/  LEA R30, P3, R41, R40.reuse, 0x1 ;  /* 0x00000028291e7211 */ /* 0x080fe200078608ff */
[----:B------:R-:W-:Y:S01]  /*4640*/  IMAD R35, R47, 0x2, R29 ;  /* 0x000000022f237824 */ /* 0x000fe200078e021d */
[----:B------:R-:W-:Y:S01]  /*4650*/  LEA R32, P4, R29, R40, 0x1 ;  /* 0x000000281d207211 */ /* 0x000fe200078808ff */
[----:B--2---:R-:W-:Y:S01]  /*4660*/  ULEA UR7, UR7, UR5, 0x18 ;  /* 0x0000000507077291 */ /* 0x004fe2000f8ec0ff */
[-C--:B------:R-:W-:Y:S01]  /*4670*/  LEA.HI.X.SX32 R31, R41, R28.reuse, 0x1, P3 ;  /* 0x0000001c291f7211 */ /* 0x080fe200018f0eff */
[----:B------:R-:W-:Y:S01]  /*4680*/  IMAD R41, R47, 0x2, R35 ;  /* 0x000000022f297824 */ /* 0x000fe200078e0223 */
[----:B------:R-:W-:Y:S01]  /*4690*/  LEA.HI.X.SX32 R33, R29, R28, 0x1, P4 ;  /* 0x0000001c1d217211 */ /* 0x000fe200020f0eff */
[----:B------:R-:W-:Y:S01]  /*46a0*/  UIMAD.WIDE UR4, UR4, 0x4, URZ ;  /* 0x00000004040478a5 */ /* 0x000fe2000f8e02ff */
[-C--:B------:R-:W-:Y:S01]  /*46b0*/  LEA R34, P5, R35, R40.reuse, 0x1 ;  /* 0x0000002823227211 */ /* 0x080fe200078a08ff */
[----:B------:R-:W2:Y:S01]  /*46c0*/  LDS.128 R36, [R56] ;  /* 0x0000000038247984 */ /* 0x000ea20000000c00 */
[----:B------:R-:W-:Y:S01]  /*46d0*/  BAR.SYNC.DEFER_BLOCKING 0x0 ;  /* 0x0000000000007b1d */ /* 0x000fe20000010000 */
[----:B------:R-:W-:-:S02]  /*46e0*/  LEA R42, P3, R41, R40, 0x1 ;  /* 0x00000028292a7211 */ /* 0x000fc400078608ff */
[----:B------:R-:W-:Y:S02]  /*46f0*/  LEA R29, R47, R41, 0x1 ;  /* 0x000000292f1d7211 */ /* 0x000fe400078e08ff */
[----:B------:R-:W-:Y:S02]  /*4700*/  LEA.HI.X.SX32 R43, R41, R28, 0x1, P3 ;  /* 0x0000001c292b7211 */ /* 0x000fe400018f0eff */
[----:B------:R-:W-:Y:S02]  /*4710*/  LEA R44, P3, R29, R40, 0x1 ;  /* 0x000000281d2c7211 */ /* 0x000fe400078608ff */
[-C--:B------:R-:W-:Y:S02]  /*4720*/  LEA.HI.X.SX32 R35, R35, R28.reuse, 0x1, P5 ;  /* 0x0000001c23237211 */ /* 0x080fe400028f0eff */
[----:B------:R-:W-:Y:S02]  /*4730*/  LEA.HI.X.SX32 R45, R29, R28, 0x1, P3 ;  /* 0x0000001c1d2d7211 */ /* 0x000fe400018f0eff */
[----:B------:R-:W-:Y:S01]  /*4740*/  PRMT R46, R6, 0x7632, R46 ;  /* 0x00007632062e7816 */ /* 0x000fe2000000002e */
[----:B------:R-:W-:Y:S01]  /*4750*/  STSM.16.M88.4 [R3], R20 ;  /* 0x0000001403007844 */ /* 0x000fe20000000200 */
[----:B------:R-:W-:Y:S06]  /*4760*/  BAR.SYNC.DEFER_BLOCKING 0x0 ;  /* 0x0000000000007b1d */ /* 0x000fec0000010000 */
[----:B------:R-:W5:Y:S02]  /*4770*/  LDS.128 R20, [R56] ;  /* 0x0000000038147984 */ /* 0x000f640000000c00 */
[----:B------:R-:W-:Y:S06]  /*4780*/  BAR.SYNC.DEFER_BLOCKING 0x0 ;  /* 0x0000000000007b1d */ /* 0x000fec0000010000 */
[----:B------:R0:W-:Y:S02]  /*4790*/  STSM.16.M88.4 [R3], R52 ;  /* 0x0000003403007844 */ /* 0x0001e40000000200 */
[----:B------:R-:W-:Y:S01]  /*47a0*/  BAR.SYNC.DEFER_BLOCKING 0x0 ;  /* 0x0000000000007b1d */ /* 0x000fe20000010000 */
[----:B0-----:R-:W-:-:S04]  /*47b0*/  IMAD R3, R47, 0x2, R29 ;  /* 0x000000022f037824 */ /* 0x001fc800078e021d */
[----:B------:R-:W-:Y:S01]  /*47c0*/  IMAD R29, R47, 0x2, R3 ;  /* 0x000000022f1d7824 */ /* 0x000fe200078e0203 */
[----:B------:R0:W-:Y:S04]  /*47d0*/  STG.E.U16 desc[UR8][R30.64], R4 ;  /* 0x000000041e007986 */ /* 0x0001e8000c101508 */
[----:B------:R1:W-:Y:S04]  /*47e0*/  STG.E.U16 desc[UR8][R32.64], R5 ;  /* 0x0000000520007986 */ /* 0x0003e8000c101508 */
[----:B------:R2:W-:Y:S01]  /*47f0*/  STG.E.U16 desc[UR8][R34.64], R6 ;  /* 0x0000000622007986 */ /* 0x0005e2000c101508 */
[----:B0-----:R-:W-:-:S03]  /*4800*/  PRMT R31, R4, 0x7632, R31 ;  /* 0x00007632041f7816 */ /* 0x001fc6000000001f */
[----:B------:R0:W-:Y:S01]  /*4810*/  STG.E.U16 desc[UR8][R42.64], R7 ;  /* 0x000000072a007986 */ /* 0x0001e2000c101508 */
[-C--:B------:R-:W-:Y:S01]  /*4820*/  LEA R4, P3, R3, R40.reuse, 0x1 ;  /* 0x0000002803047211 */ /* 0x080fe200078608ff */
[----:B-1----:R-:W-:Y:S01]  /*4830*/  IMAD R33, R47, 0x2, R29 ;  /* 0x000000022f217824 */ /* 0x002fe200078e021d */
[----:B------:R-:W-:Y:S01]  /*4840*/  LEA R30, P4, R29, R40, 0x1 ;  /* 0x000000281d1e7211 */ /* 0x000fe200078808ff */
[----:B------:R1:W-:Y:S01]  /*4850*/  STG.E.U16 desc[UR8][R44.64], R31 ;  /* 0x0000001f2c007986 */ /* 0x0003e2000c101508 */
[----:B--2---:R-:W-:Y:S02]  /*4860*/  PRMT R35, R5, 0x7632, R35 ;  /* 0x0000763205237816 */ /* 0x004fe40000000023 */
[----:B------:R-:W-:Y:S01]  /*4870*/  LEA.HI.X.SX32 R5, R3, R28, 0x1, P3 ;  /* 0x0000001c03057211 */ /* 0x000fe200018f0eff */
[----:B------:R-:W-:Y:S01]  /*4880*/  IMAD R3, R47, 0x2, R33 ;  /* 0x000000022f037824 */ /* 0x000fe200078e0221 */
[C---:B------:R-:W-:Y:S02]  /*4890*/  LEA R32, P3, R33.reuse, R40, 0x1 ;  /* 0x0000002821207211 */ /* 0x040fe400078608ff */
[----:B0-----:R-:W-:Y:S01]  /*48a0*/  PRMT R42, R8, 0x7632, R42 ;  /* 0x00007632082a7816 */ /* 0x001fe2000000002a */
[----:B------:R0:W-:Y:S01]  /*48b0*/  STG.E.U16 desc[UR8][R4.64], R35 ;  /* 0x0000002304007986 */ /* 0x0001e2000c101508 */
[----:B------:R-:W-:-:S02]  /*48c0*/  LEA.HI.X.SX32 R33, R33, R28, 0x1, P3 ;  /* 0x0000001c21217211 */ /* 0x000fc400018f0eff */
[----:B-1----:R-:W-:Y:S02]  /*48d0*/  LEA.HI.X.SX32 R31, R29, R28, 0x1, P4 ;  /* 0x0000001c1d1f7211 */ /* 0x002fe400020f0eff */
[----:B------:R-:W-:Y:S02]  /*48e0*/  LEA R29, R47, R3, 0x1 ;  /* 0x000000032f1d7211 */ /* 0x000fe400078e08ff */
[-C--:B------:R-:W-:Y:S01]  /*48f0*/  LEA R6, P3, R3, R40.reuse, 0x1 ;  /* 0x0000002803067211 */ /* 0x080fe200078608ff */
[----:B------:R1:W-:Y:S01]  /*4900*/  STG.E.U16 desc[UR8][R30.64], R46 ;  /* 0x0000002e1e007986 */ /* 0x0003e2000c101508 */
[----:B------:R-:W-:Y:S01]  /*4910*/  LEA R34, P4, R29, R40, 0x1 ;  /* 0x000000281d227211 */ /* 0x000fe200078808ff */
[----:B------:R-:W-:Y:S01]  /*4920*/  IMAD R41, R47, 0x2, R29 ;  /* 0x000000022f297824 */ /* 0x000fe200078e021d */
[-C--:B------:R-:W-:Y:S01]  /*4930*/  LEA.HI.X.SX32 R7, R3, R28.reuse, 0x1, P3 ;  /* 0x0000001c03077211 */ /* 0x080fe200018f0eff */
[----:B------:R-:W-:Y:S01]  /*4940*/  STG.E.U16 desc[UR8][R32.64], R50 ;  /* 0x0000003220007986 */ /* 0x000fe2000c101508 */
[----:B0-----:R-:W-:Y:S01]  /*4950*/  LEA.HI.X.SX32 R35, R29, R28, 0x1, P4 ;  /* 0x0000001c1d237211 */ /* 0x001fe200020f0eff */
[----:B------:R-:W-:Y:S01]  /*4960*/  IMAD R3, R47, 0x2, R41 ;  /* 0x000000022f037824 */ /* 0x000fe200078e0229 */
[----:B------:R-:W-:Y:S01]  /*4970*/  LEA R4, P3, R41, R40, 0x1 ;  /* 0x0000002829047211 */ /* 0x000fe200078608ff */
[----:B------:R0:W-:Y:S01]  /*4980*/  STG.E.U16 desc[UR8][R6.64], R8 ;  /* 0x0000000806007986 */ /* 0x0001e2000c101508 */
[----:B------:R-:W-:Y:S01]  /*4990*/  PRMT R44, R9, 0x7632, R44 ;  /* 0x00007632092c7816 */ /* 0x000fe2000000002c */
[----:B------:R-:W-:Y:S01]  /*49a0*/  IMAD R29, R47, 0x2, R3 ;  /* 0x000000022f1d7824 */ /* 0x000fe200078e0203 */
[----:B------:R-:W-:Y:S01]  /*49b0*/  LEA.HI.X.SX32 R5, R41, R28, 0x1, P3 ;  /* 0x0000001c29057211 */ /* 0x000fe200018f0eff */
[----:B------:R2:W-:Y:S01]  /*49c0*/  STG.E.U16 desc[UR8][R34.64], R9 ;  /* 0x0000000922007986 */ /* 0x0005e2000c101508 */
[----:B-1----:R-:W-:Y:S01]  /*49d0*/  LEA R30, P3, R3, R40, 0x1 ;  /* 0x00000028031e7211 */ /* 0x002fe200078608ff */
[----:B------:R-:W-:Y:S01]  /*49e0*/  IMAD R41, R47, 0x2, R29 ;  /* 0x000000022f297824 */ /* 0x000fe200078e021d */
[----:B------:R-:W-:Y:S01]  /*49f0*/  PRMT R46, R10, 0x7632, R46 ;  /* 0x000076320a2e7816 */ /* 0x000fe2000000002e */
[----:B------:R1:W-:Y:S01]  /*4a00*/  STG.E.U16 desc[UR8][R4.64], R10 ;  /* 0x0000000a04007986 */ /* 0x0003e2000c101508 */
[----:B------:R-:W-:-:S02]  /*4a10*/  LEA.HI.X.SX32 R31, R3, R28, 0x1, P3 ;  /* 0x0000001c031f7211 */ /* 0x000fc400018f0eff */
[----:B------:R-:W-:Y:S02]  /*4a20*/  LEA R43, R47, R41, 0x1 ;  /* 0x000000292f2b7211 */ /* 0x000fe400078e08ff */
[-C--:B0-----:R-:W-:Y:S01]  /*4a30*/  LEA R6, P3, R29, R40.reuse, 0x1 ;  /* 0x000000281d067211 */ /* 0x081fe200078608ff */
[----:B------:R0:W-:Y:S01]  /*4a40*/  STG.E.U16 desc[UR8][R30.64], R11 ;  /* 0x0000000b1e007986 */ /* 0x0001e2000c101508 */
[----:B------:R-:W-:Y:S01]  /*4a50*/  LEA R8, P4, R43, R40, 0x1 ;  /* 0x000000282b087211 */ /* 0x000fe200078808ff */
[----:B------:R-:W-:Y:S01]  /*4a60*/  IMAD R33, R47, 0x2, R43 ;  /* 0x000000022f217824 */ /* 0x000fe200078e022b */
[-C--:B------:R-:W-:Y:S02]  /*4a70*/  LEA.HI.X.SX32 R7, R29, R28.reuse, 0x1, P3 ;  /* 0x0000001c1d077211 */ /* 0x080fe400018f0eff */
[----:B--2---:R-:W-:Y:S01]  /*4a80*/  LEA.HI.X.SX32 R9, R43, R28, 0x1, P4 ;  /* 0x0000001c2b097211 */ /* 0x004fe200020f0eff */
[----:B------:R-:W-:Y:S01]  /*4a90*/  IMAD R3, R47, 0x2, R33 ;  /* 0x000000022f037824 */ /* 0x000fe200078e0221 */
[----:B-1----:R-:W-:Y:S01]  /*4aa0*/  LEA R4, P3, R41, R40, 0x1 ;  /* 0x0000002829047211 */ /* 0x002fe200078608ff */
[----:B------:R1:W-:Y:S01]  /*4ab0*/  STG.E.U16 desc[UR8][R6.64], R42 ;  /* 0x0000002a06007986 */ /* 0x0003e2000c101508 */
[----:B------:R-:W-:Y:S01]  /*4ac0*/  PRMT R34, R11, 0x7632, R34 ;  /* 0x000076320b227816 */ /* 0x000fe20000000022 */
[----:B------:R-:W-:Y:S01]  /*4ad0*/  IMAD R29, R47, 0x2, R3 ;  /* 0x000000022f1d7824 */ /* 0x000fe200078e0203 */
[----:B------:R-:W-:-:S02]  /*4ae0*/  LEA.HI.X.SX32 R5, R41, R28, 0x1, P3 ;  /* 0x0000001c29057211 */ /* 0x000fc400018f0eff */
[----:B------:R-:W-:Y:S01]  /*4af0*/  LEA R32, P3, R33, R40, 0x1 ;  /* 0x0000002821207211 */ /* 0x000fe200078608ff */
[----:B------:R-:W-:Y:S02]  /*4b00*/  IMAD R35, R47, 0x2, R29 ;  /* 0x000000022f237824 */ /* 0x000fe400078e021d */
[----:B------:R2:W-:Y:S01]  /*4b10*/  STG.E.U16 desc[UR8][R4.64], R44 ;  /* 0x0000002c04007986 */ /* 0x0005e2000c101508 */
[----:B------:R-:W-:Y:S02]  /*4b20*/  LEA.HI.X.SX32 R33, R33, R28, 0x1, P3 ;  /* 0x0000001c21217211 */ /* 0x000fe400018f0eff */
[----:B------:R-:W-:Y:S01]  /*4b30*/  LEA R41, R47, R35, 0x1 ;  /* 0x000000232f297211 */ /* 0x000fe200078e08ff */
[----:B------:R2:W-:Y:S01]  /*4b40*/  STG.E.U16 desc[UR8][R8.64], R46 ;  /* 0x0000002e08007986 */ /* 0x0005e2000c101508 */
[-C--:B------:R-:W-:Y:S02]  /*4b50*/  LEA R10, P3, R3, R40.reuse, 0x1 ;  /* 0x00000028030a7211 */ /* 0x080fe400078608ff */
[----:B0-----:R-:W-:Y:S01]  /*4b60*/  LEA R30, P4, R35, R40, 0x1 ;  /* 0x00000028231e7211 */ /* 0x001fe200078808ff */
[----:B------:R-:W-:Y:S01]  /*4b70*/  IMAD R43, R47, 0x2, R41 ;  /* 0x000000022f2b7824 */ /* 0x000fe200078e0229 */
[----:B------:R-:W-:Y:S01]  /*4b80*/  LEA.HI.X.SX32 R11, R3, R28, 0x1, P3 ;  /* 0x0000001c030b7211 */ /* 0x000fe200018f0eff */
[----:B------:R-:W-:Y:S01]  /*4b90*/  STG.E.U16 desc[UR8][R32.64], R34 ;  /* 0x0000002220007986 */ /* 0x000fe2000c101508 */
[----:B-1----:R-:W-:Y:S01]  /*4ba0*/  LEA R6, P3, R29, R40, 0x1 ;  /* 0x000000281d067211 */ /* 0x002fe200078608ff */
[----:B------:R-:W-:Y:S01]  /*4bb0*/  IMAD R45, R47, 0x2, R43 ;  /* 0x000000022f2d7824 */ /* 0x000fe200078e022b */
[-C--:B------:R-:W-:Y:S01]  /*4bc0*/  LEA.HI.X.SX32 R31, R35, R28.reuse, 0x1, P4 ;  /* 0x0000001c231f7211 */ /* 0x080fe200020f0eff */
[----:B------:R0:W-:Y:S01]  /*4bd0*/  STG.E.U16 desc[UR8][R10.64], R12 ;  /* 0x0000000c0a007986 */ /* 0x0001e2000c101508 */
[----:B------:R-:W-:Y:S01]  /*4be0*/  LEA.HI.X.SX32 R7, R29, R28, 0x1, P3 ;  /* 0x0000001c1d077211 */ /* 0x000fe200018f0eff */
[----:B------:R-:W-:Y:S01]  /*4bf0*/  IMAD R51, R47, 0x2, R45 ;  /* 0x000000022f337824 */ /* 0x000fe200078e022d */
[----:B--2---:R-:W-:-:S03]  /*4c00*/  LEA R4, P3, R41, R40, 0x1 ;  /* 0x0000002829047211 */ /* 0x004fc600078608ff */
[----:B------:R-:W-:Y:S01]  /*4c10*/  IMAD R3, R47, 0x2, R51 ;  /* 0x000000022f037824 */ /* 0x000fe200078e0233 */
[----:B------:R-:W-:Y:S01]  /*4c20*/  LEA.HI.X.SX32 R5, R41, R28, 0x1, P3 ;  /* 0x0000001c29057211 */ /* 0x000fe200018f0eff */
[----:B------:R1:W-:Y:S01]  /*4c30*/  STG.E.U16 desc[UR8][R6.64], R13 ;  /* 0x0000000d06007986 */ /* 0x0003e2000c101508 */
[----:B------:R-:W-:Y:S02]  /*4c40*/  LEA R8, P3, R43, R40, 0x1 ;  /* 0x000000282b087211 */ /* 0x000fe400078608ff */
[----:B------:R-:W-:Y:S01]  /*4c50*/  LEA R29, R47, R3, 0x1 ;  /* 0x000000032f1d7211 */ /* 0x000fe200078e08ff */
[----:B------:R2:W-:Y:S01]  /*4c60*/  STG.E.U16 desc[UR8][R30.64], R14 ;  /* 0x0000000e1e007986 */ /* 0x0005e2000c101508 */
[----:B------:R-:W-:Y:S02]  /*4c70*/  LEA.HI.X.SX32 R9, R43, R28, 0x1, P3 ;  /* 0x0000001c2b097211 */ /* 0x000fe400018f0eff */
[----:B0-----:R-:W-:Y:S01]  /*4c80*/  PRMT R11, R12, 0x7632, R11 ;  /* 0x000076320c0b7816 */ /* 0x001fe2000000000b */
[----:B------:R-:W-:Y:S01]  /*4c90*/  IMAD R35, R47, 0x2, R29 ;  /* 0x000000022f237824 */ /* 0x000fe200078e021d */
[-C--:B------:R-:W-:Y:S01]  /*4ca0*/  LEA R10, P4, R51, R40.reuse, 0x1 ;  /* 0x00000028330a7211 */ /* 0x080fe200078808ff */
[----:B------:R-:W-:Y:S01]  /*4cb0*/  STG.E.U16 desc[UR8][R4.64], R15 ;  /* 0x0000000f04007986 */ /* 0x000fe2000c101508 */
[----:B------:R-:W-:Y:S01]  /*4cc0*/  PRMT R32, R14, 0x7632, R32 ;  /* 0x000076320e207816 */ /* 0x000fe20000000020 */
[----:B------:R-:W-:Y:S01]  /*4cd0*/  IMAD R53, R47, 0x2, R35 ;  /* 0x000000022f357824 */ /* 0x000fe200078e0223 */
[----:B-1----:R-:W-:Y:S01]  /*4ce0*/  LEA R6, P3, R45, R40, 0x1 ;  /* 0x000000282d067211 */ /* 0x002fe200078608ff */
[----:B------:R0:W-:Y:S01]  /*4cf0*/  STG.E.U16 desc[UR8][R8.64], R11 ;  /* 0x0000000b08007986 */ /* 0x0001e2000c101508 */
[----:B------:R-:W-:Y:S01]  /*4d00*/  PRMT R34, R15, 0x7632, R34 ;  /* 0x000076320f227816 */ /* 0x000fe20000000022 */
[----:B------:R-:W-:Y:S01]  /*4d10*/  IMAD R33, R47, 0x2, R53 ;  /* 0x000000022f217824 */ /* 0x000fe200078e0235 */
[----:B------:R-:W-:-:S02]  /*4d20*/  LEA.HI.X.SX32 R7, R45, R28, 0x1, P3 ;  /* 0x0000001c2d077211 */ /* 0x000fc400018f0eff */
[----:B------:R-:W-:Y:S01]  /*4d30*/  LEA R12, P3, R3, R40, 0x1 ;  /* 0x00000028030c7211 */ /* 0x000fe200078608ff */
[----:B------:R-:W-:Y:S01]  /*4d40*/  IMAD R55, R47, 0x2, R33 ;  /* 0x000000022f377824 */ /* 0x000fe200078e0221 */
[----:B--2---:R-:W-:Y:S02]  /*4d50*/  PRMT R31, R13, 0x7632, R31 ;  /* 0x000076320d1f7816 */ /* 0x004fe4000000001f */
[-C--:B------:R-:W-:Y:S02]  /*4d60*/  LEA.HI.X.SX32 R13, R3, R28.reuse, 0x1, P3 ;  /* 0x0000001c030d7211 */ /* 0x080fe400018f0eff */
[----:B------:R-:W-:Y:S01]  /*4d70*/  LEA R43, R47, R55, 0x1 ;  /* 0x000000372f2b7211 */ /* 0x000fe200078e08ff */
[----:B------:R1:W-:Y:S01]  /*4d80*/  STG.E.U16 desc[UR8][R6.64], R31 ;  /* 0x0000001f06007986 */ /* 0x0003e2000c101508 */
[----:B0-----:R-:W-:Y:S02]  /*4d90*/  LEA.HI.X.SX32 R11, R51, R28, 0x1, P4 ;  /* 0x0000001c330b7211 */ /* 0x001fe400020f0eff */
[-C--:B------:R-:W-:Y:S01]  /*4da0*/  LEA R4, P3, R29, R40.reuse, 0x1 ;  /* 0x000000281d047211 */ /* 0x080fe200078608ff */
[----:B------:R-:W-:Y:S01]  /*4db0*/  IMAD R57, R47, 0x2, R43 ;  /* 0x000000022f397824 */ /* 0x000fe200078e022b */
[----:B------:R-:W-:Y:S01]  /*4dc0*/  LEA R14, P4, R53, R40, 0x1 ;  /* 0x00000028350e7211 */ /* 0x000fe200078808ff */
[----:B------:R-:W-:Y:S01]  /*4dd0*/  STG.E.U16 desc[UR8][R10.64], R32 ;  /* 0x000000200a007986 */ /* 0x000fe2000c101508 */
[----:B------:R-:W-:Y:S01]  /*4de0*/  LEA.HI.X.SX32 R5, R29, R28, 0x1, P3 ;  /* 0x0000001c1d057211 */ /* 0x000fe200018f0eff */
[----:B------:R-:W-:Y:S01]  /*4df0*/  IMAD R45, R47, 0x2, R57 ;  /* 0x000000022f2d7824 */ /* 0x000fe200078e0239 */
[----:B------:R-:W-:Y:S01]  /*4e00*/  LEA R8, P3, R35, R40, 0x1 ;  /* 0x0000002823087211 */ /* 0x000fe200078608ff */
[----:B------:R0:W-:Y:S01]  /*4e10*/  STG.E.U16 desc[UR8][R12.64], R34 ;  /* 0x000000220c007986 */ /* 0x0001e2000c101508 */
[-C--:B------:R-:W-:Y:S01]  /*4e20*/  LEA.HI.X.SX32 R15, R53, R28.reuse, 0x1, P4 ;  /* 0x0000001c350f7211 */ /* 0x080fe200020f0eff */
[----:B------:R-:W-:Y:S01]  /*4e30*/  IMAD R51, R47, 0x2, R45 ;  /* 0x000000022f337824 */ /* 0x000fe200078e022d */
[----:B------:R-:W-:Y:S01]  /*4e40*/  LEA.HI.X.SX32 R9, R35, R28, 0x1, P3 ;  /* 0x0000001c23097211 */ /* 0x000fe200018f0eff */
[----:B---3--:R2:W-:Y:S01]  /*4e50*/  STG.E.U16 desc[UR8][R4.64], R16 ;  /* 0x0000001004007986 */ /* 0x0085e2000c101508 */
[----:B------:R-:W-:Y:S01]  /*4e60*/  LEA R30, P3, R33, R40, 0x1 ;  /* 0x00000028211e7211 */ /* 0x000fe200078608ff */
[----:B------:R-:W-:Y:S01]  /*4e70*/  IMAD R59, R47, 0x2, R51 ;  /* 0x000000022f3b7824 */ /* 0x000fe200078e0233 */
[----:B------:R-:W-:Y:S01]  /*4e80*/  PRMT R29, R18, 0x7632, R29 ;  /* 0x00007632121d7816 */ /* 0x000fe2000000001d */
[----:B------:R3:W-:Y:S01]  /*4e90*/  STG.E.U16 desc[UR8][R8.64], R17 ;  /* 0x0000001108007986 */ /* 0x0007e2000c101508 */
[----:B-1----:R-:W-:-:S02]  /*4ea0*/  LEA.HI.X.SX32 R31, R33, R28, 0x1, P3 ;  /* 0x0000001c211f7211 */ /* 0x002fc400018f0eff */
[----:B------:R-:W-:Y:S01]  /*4eb0*/  LEA R61, R47, R59, 0x1 ;  /* 0x0000003b2f3d7211 */ /* 0x000fe200078e08ff */
[----:B------:R-:W-:Y:S01]  /*4ec0*/  STG.E.U16 desc[UR8][R14.64], R18 ;  /* 0x000000120e007986 */ /* 0x000fe2000c101508 */
[-C--:B0-----:R-:W-:Y:S02]  /*4ed0*/  LEA R12, P3, R55, R40.reuse, 0x1 ;  /* 0x00000028370c7211 */ /* 0x081fe400078608ff */
[----:B------:R-:W-:Y:S01]  /*4ee0*/  LEA R10, P5, R51, R40, 0x1 ;  /* 0x00000028330a7211 */ /* 0x000fe200078a08ff */
[----:B------:R-:W-:Y:S01]  /*4ef0*/  IMAD R63, R47, 0x2, R61 ;  /* 0x000000022f3f7824 */ /* 0x000fe200078e023d */
[----:B------:R-:W-:Y:S01]  /*4f00*/  LEA.HI.X.SX32 R13, R55, R28, 0x1, P3 ;  /* 0x0000001c370d7211 */ /* 0x000fe200018f0eff */
[----:B------:R-:W-:Y:S01]  /*4f10*/  STG.E.U16 desc[UR8][R30.64], R19 ;  /* 0x000000131e007986 */ /* 0x000fe2000c101508 */
[----:B--2---:R-:W-:Y:S01]  /*4f20*/  PRMT R5, R16, 0x7632, R5 ;  /* 0x0000763210057816 */ /* 0x004fe20000000005 */
[----:B------:R-:W-:Y:S01]  /*4f30*/  IMAD R35, R47, 0x2, R63 ;  /* 0x000000022f237824 */ /* 0x000fe200078e023f */
[----:B------:R-:W-:-:S02]  /*4f40*/  LEA R4, P3, R43, R40, 0x1 ;  /* 0x000000282b047211 */ /* 0x000fc400078608ff */
[----:B---3--:R-:W-:Y:S01]  /*4f50*/  LEA R8, P4, R45, R40, 0x1 ;  /* 0x000000282d087211 */ /* 0x008fe200078808ff */
[----:B------:R-:W-:Y:S01]  /*4f60*/  IMAD R53, R47, 0x2, R35 ;  /* 0x000000022f357824 */ /* 0x000fe200078e0223 */
[----:B------:R0:W-:Y:S01]  /*4f70*/  STG.E.U16 desc[UR8][R12.64], R5 ;  /* 0x000000050c007986 */ /* 0x0001e2000c101508 */
[----:B------:R-:W-:Y:S02]  /*4f80*/  LEA.HI.X.SX32 R11, R51, R28, 0x1, P5 ;  /* 0x0000001c330b7211 */ /* 0x000fe400028f0eff */
[----:B------:R-:W-:Y:S01]  /*4f90*/  IMAD R65, R47, 0x2, R53 ;  /* 0x000000022f417824 */ /* 0x000fe200078e0235 */
[----:B------:R-:W-:Y:S02]  /*4fa0*/  LEA R16, P5, R63, R40, 0x1 ;  /* 0x000000283f107211 */ /* 0x000fe400078a08ff */
[----:B------:R-:W-:Y:S02]  /*4fb0*/  LEA.HI.X.SX32 R9, R45, R28, 0x1, P4 ;  /* 0x0000001c2d097211 */ /* 0x000fe400020f0eff */
[----:B------:R-:W-:-:S02]  /*4fc0*/  LEA R67, R47, R65, 0x1 ;  /* 0x000000412f437211 */ /* 0x000fc400078e08ff */
[----:B------:R-:W-:Y:S02]  /*4fd0*/  PRMT R3, R17, 0x7632, R3 ;  /* 0x0000763211037816 */ /* 0x000fe40000000003 */
[----:B0-----:R-:W-:Y:S01]  /*4fe0*/  LEA.HI.X.SX32 R5, R43, R28, 0x1, P3 ;  /* 0x0000001c2b057211 */ /* 0x001fe200018f0eff */
[----:B------:R-:W-:Y:S01]  /*4ff0*/  IMAD R69, R47, 0x2, R67 ;  /* 0x000000022f457824 */ /* 0x000fe200078e0243 */
[-C--:B------:R-:W-:Y:S02]  /*5000*/  LEA R6, P3, R57, R40.reuse, 0x1 ;  /* 0x0000002839067211 */ /* 0x080fe400078608ff */
[----:B------:R-:W-:Y:S01]  /*5010*/  LEA R14, P4, R61, R40, 0x1 ;  /* 0x000000283d0e7211 */ /* 0x000fe200078808ff */
[----:B------:R-:W-:Y:S01]  /*5020*/  IMAD R55, R47, 0x2, R69 ;  /* 0x000000022f377824 */ /* 0x000fe200078e0245 */
[----:B------:R-:W-:Y:S01]  /*5030*/  LEA.HI.X.SX32 R7, R57, R28, 0x1, P3 ;  /* 0x0000001c39077211 */ /* 0x000fe200018f0eff */
[----:B------:R-:W-:Y:S01]  /*5040*/  STG.E.U16 desc[UR8][R4.64], R3 ;  /* 0x0000000304007986 */ /* 0x000fe2000c101508 */
[----:B------:R-:W-:Y:S01]  /*5050*/  LEA R12, P3, R59, R40, 0x1 ;  /* 0x000000283b0c7211 */ /* 0x000fe200078608ff */
[----:B------:R-:W-:Y:S01]  /*5060*/  IMAD R71, R47, 0x2, R55 ;  /* 0x000000022f477824 */ /* 0x000fe200078e0237 */
[----:B------:R-:W-:Y:S01]  /*5070*/  PRMT R41, R19, 0x7632, R41 ;  /* 0x0000763213297816 */ /* 0x000fe20000000029 */
[----:B------:R-:W-:Y:S01]  /*5080*/  STG.E.U16 desc[UR8][R6.64], R29 ;  /* 0x0000001d06007986 */ /* 0x000fe2000c101508 */
[----:B------:R-:W-:Y:S01]  /*5090*/  LEA.HI.X.SX32 R13, R59, R28, 0x1, P3 ;  /* 0x0000001c3b0d7211 */ /* 0x000fe200018f0eff */
[----:B------:R-:W-:Y:S01]  /*50a0*/  IMAD R73, R47, 0x2, R71 ;  /* 0x000000022f497824 */ /* 0x000fe200078e0247 */
[----:B------:R-:W-:Y:S01]  /*50b0*/  LEA R18, P3, R35, R40, 0x1 ;  /* 0x0000002823127211 */ /* 0x000fe200078608ff */
[----:B------:R0:W-:Y:S01]  /*50c0*/  STG.E.U16 desc[UR8][R8.64], R41 ;  /* 0x0000002908007986 */ /* 0x0001e2000c101508 */
[----:B------:R-:W-:-:S02]  /*50d0*/  LEA.HI.X.SX32 R17, R63, R28, 0x1, P5 ;  /* 0x0000001c3f117211 */ /* 0x000fc400028f0eff */
[----:B------:R-:W-:Y:S01]  /*50e0*/  LEA R75, R47, R73, 0x1 ;  /* 0x000000492f4b7211 */ /* 0x000fe200078e08ff */
[----:B----4-:R-:W-:Y:S01]  /*50f0*/  STG.E.U16 desc[UR8][R10.64], R24 ;  /* 0x000000180a007986 */ /* 0x010fe2000c101508 */
[----:B------:R-:W-:Y:S02]  /*5100*/  LEA R32, P5, R65, R40, 0x1 ;  /* 0x0000002841207211 */ /* 0x000fe400078a08ff */
[----:B------:R-:W-:Y:S01]  /*5110*/  LEA.HI.X.SX32 R19, R35, R28, 0x1, P3 ;  /* 0x0000001c23137211 */ /* 0x000fe200018f0eff */
[----:B------:R-:W-:Y:S01]  /*5120*/  IMAD R57, R47, 0x2, R75 ;  /* 0x000000022f397824 */ /* 0x000fe200078e024b */
[----:B------:R-:W-:Y:S01]  /*5130*/  LEA R42, P3, R67, R40, 0x1 ;  /* 0x00000028432a7211 */ /* 0x000fe200078608ff */
[----:B------:R-:W-:Y:S01]  /*5140*/  STG.E.U16 desc[UR8][R12.64], R25 ;  /* 0x000000190c007986 */ /* 0x000fe2000c101508 */
[----:B------:R-:W-:Y:S01]  /*5150*/  LEA.HI.X.SX32 R15, R61, R28, 0x1, P4 ;  /* 0x0000001c3d0f7211 */ /* 0x000fe200020f0eff */
[----:B------:R-:W-:Y:S01]  /*5160*/  IMAD R77, R47, 0x2, R57 ;  /* 0x000000022f4d7824 */ /* 0x000fe200078e0239 */
[----:B------:R-:W-:-:S02]  /*5170*/  LEA R30, P4, R53, R40, 0x1 ;  /* 0x00000028351e7211 */ /* 0x000fc400078808ff */
[----:B------:R-:W-:Y:S01]  /*5180*/  LEA.HI.X.SX32 R33, R65, R28, 0x1, P5 ;  /* 0x0000001c41217211 */ /* 0x000fe200028f0eff */
[----:B------:R-:W-:Y:S01]  /*5190*/  IMAD R59, R47, 0x2, R77 ;  /* 0x000000022f3b7824 */ /* 0x000fe200078e024d */
[----:B------:R-:W-:Y:S01]  /*51a0*/  LEA R34, P5, R55, R40, 0x1 ;  /* 0x0000002837227211 */ /* 0x000fe200078a08ff */
[----:B------:R1:W-:Y:S01]  /*51b0*/  STG.E.U16 desc[UR8][R14.64], R26 ;  /* 0x0000001a0e007986 */ /* 0x0003e2000c101508 */
[----:B------:R-:W-:Y:S01]  /*51c0*/  LEA.HI.X.SX32 R43, R67, R28, 0x1, P3 ;  /* 0x0000001c432b7211 */ /* 0x000fe200018f0eff */
[----:B------:R-:W-:Y:S01]  /*51d0*/  IMAD R79, R47, 0x2, R59 ;  /* 0x000000022f4f7824 */ /* 0x000fe200078e023b */
[----:B------:R-:W-:Y:S01]  /*51e0*/  LEA R50, P3, R71, R40, 0x1 ;  /* 0x0000002847327211 */ /* 0x000fe200078608ff */
[----:B------:R-:W-:Y:S01]  /*51f0*/  STG.E.U16 desc[UR8][R16.64], R27 ;  /* 0x0000001b10007986 */ /* 0x000fe2000c101508 */
[----:B------:R-:W-:Y:S02]  /*5200*/  LEA.HI.X.SX32 R31, R53, R28, 0x1, P4 ;  /* 0x0000001c351f7211 */ /* 0x000fe400020f0eff */
[----:B------:R-:W-:-:S02]  /*5210*/  LEA R81, R47, R79, 0x1 ;  /* 0x0000004f2f517211 */ /* 0x000fc400078e08ff */
[----:B------:R-:W-:Y:S02]  /*5220*/  LEA R44, P4, R69, R40, 0x1 ;  /* 0x00000028452c7211 */ /* 0x000fe400078808ff */
[----:B------:R-:W-:Y:S01]  /*5230*/  LEA.HI.X.SX32 R35, R55, R28, 0x1, P5 ;  /* 0x0000001c37237211 */ /* 0x000fe200028f0eff */
[----:B------:R-:W-:Y:S01]  /*5240*/  IMAD R83, R47, 0x2, R81 ;  /* 0x000000022f537824 */ /* 0x000fe200078e0251 */
[----:B------:R-:W-:Y:S02]  /*5250*/  LEA R54, P5, R75, R40, 0x1 ;  /* 0x000000284b367211 */ /* 0x000fe400078a08ff */
[----:B------:R-:W-:Y:S01]  /*5260*/  LEA.HI.X.SX32 R51, R71, R28, 0x1, P3 ;  /* 0x0000001c47337211 */ /* 0x000fe200018f0eff */
[----:B------:R-:W-:Y:S01]  /*5270*/  IMAD R85, R47, 0x2, R83 ;  /* 0x000000022f557824 */ /* 0x000fe200078e0253 */
[----:B------:R-:W-:Y:S02]  /*5280*/  LEA R60, P3, R57, R40, 0x1 ;  /* 0x00000028393c7211 */ /* 0x000fe400078608ff */
[----:B------:R-:W-:Y:S01]  /*5290*/  LEA.HI.X.SX32 R45, R69, R28, 0x1, P4 ;  /* 0x0000001c452d7211 */ /* 0x000fe200020f0eff */
[----:B------:R-:W-:Y:S01]  /*52a0*/  IMAD R87, R47, 0x2, R85 ;  /* 0x000000022f577824 */ /* 0x000fe200078e0255 */
[----:B------:R-:W-:-:S02]  /*52b0*/  LEA R52, P4, R73, R40, 0x1 ;  /* 0x0000002849347211 */ /* 0x000fc400078808ff */
[----:B------:R-:W-:Y:S01]  /*52c0*/  LEA.HI.X.SX32 R55, R75, R28, 0x1, P5 ;  /* 0x0000001c4b377211 */ /* 0x000fe200028f0eff */
[----:B------:R-:W-:Y:S01]  /*52d0*/  IMAD R89, R47, 0x2, R87 ;  /* 0x000000022f597824 */ /* 0x000fe200078e0257 */
[----:B------:R-:W-:Y:S02]  /*52e0*/  LEA R64, P5, R59, R40, 0x1 ;  /* 0x000000283b407211 */ /* 0x000fe400078a08ff */
[-C--:B------:R-:W-:Y:S02]  /*52f0*/  LEA.HI.X.SX32 R61, R57, R28.reuse, 0x1, P3 ;  /* 0x0000001c393d7211 */ /* 0x080fe400018f0eff */
[----:B------:R-:W-:Y:S02]  /*5300*/  LEA R91, R47, R89, 0x1 ;  /* 0x000000592f5b7211 */ /* 0x000fe400078e08ff */
[----:B------:R-:W-:Y:S02]  /*5310*/  LEA.HI.X.SX32 R53, R73, R28, 0x1, P4 ;  /* 0x0000001c49357211 */ /* 0x000fe400020f0eff */
[----:B------:R-:W-:Y:S01]  /*5320*/  LEA R62, P4, R77, R40, 0x1 ;  /* 0x000000284d3e7211 */ /* 0x000fe200078808ff */
[----:B------:R-:W-:Y:S01]  /*5330*/  IMAD R57, R47, 0x2, R91 ;  /* 0x000000022f397824 */ /* 0x000fe200078e025b */
[----:B------:R-:W-:-:S02]  /*5340*/  LEA.HI.X.SX32 R65, R59, R28, 0x1, P5 ;  /* 0x0000001c3b417211 */ /* 0x000fc400028f0eff */
[----:B------:R-:W-:Y:S01]  /*5350*/  LEA.HI.X.SX32 R63, R77, R28, 0x1, P4 ;  /* 0x0000001c4d3f7211 */ /* 0x000fe200020f0eff */
[----:B------:R-:W-:Y:S01]  /*5360*/  IMAD R59, R47, 0x2, R57 ;  /* 0x000000022f3b7824 */ /* 0x000fe200078e0239 */
[-C--:B------:R-:W-:Y:S02]  /*5370*/  LEA R68, P4, R81, R40.reuse, 0x1 ;  /* 0x0000002851447211 */ /* 0x080fe400078808ff */
[-C--:B------:R-:W-:Y:S01]  /*5380*/  LEA R70, P5, R83, R40.reuse, 0x1 ;  /* 0x0000002853467211 */ /* 0x080fe200078a08ff */
[----:B------:R-:W-:Y:S01]  /*5390*/  IMAD R77, R47, 0x2, R59 ;  /* 0x000000022f4d7824 */ /* 0x000fe200078e023b */
[----:B------:R-:W-:Y:S02]  /*53a0*/  LEA R66, P3, R79, R40, 0x1 ;  /* 0x000000284f427211 */ /* 0x000fe400078608ff */
[-C--:B------:R-:W-:Y:S01]  /*53b0*/  LEA.HI.X.SX32 R69, R81, R28.reuse, 0x1, P4 ;  /* 0x0000001c51457211 */ /* 0x080fe200020f0eff */
[----:B------:R-:W-:Y:S01]  /*53c0*/  IMAD R81, R47, 0x2, R77 ;  /* 0x000000022f517824 */ /* 0x000fe200078e024d */
[----:B------:R-:W-:-:S02]  /*53d0*/  LEA.HI.X.SX32 R71, R83, R28, 0x1, P5 ;  /* 0x0000001c53477211 */ /* 0x000fc400028f0eff */
[----:B------:R-:W-:Y:S02]  /*53e0*/  LEA R78, P5, R89, R40, 0x1 ;  /* 0x00000028594e7211 */ /* 0x000fe400078a08ff */
[----:B------:R-:W-:Y:S02]  /*53f0*/  LEA.HI.X.SX32 R67, R79, R28, 0x1, P3 ;  /* 0x0000001c4f437211 */ /* 0x000fe400018f0eff */
[----:B------:R-:W-:Y:S02]  /*5400*/  LEA R74, P4, R87, R40, 0x1 ;  /* 0x00000028574a7211 */ /* 0x000fe400078808ff */
[----:B------:R-:W-:Y:S02]  /*5410*/  LEA.HI.X.SX32 R79, R89, R28, 0x1, P5 ;  /* 0x0000001c594f7211 */ /* 0x000fe400028f0eff */
[----:B------:R-:W-:Y:S02]  /*5420*/  LEA R89, R47, R81, 0x1 ;  /* 0x000000512f597211 */ /* 0x000fe400078e08ff */
[----:B------:R-:W-:-:S02]  /*5430*/  LEA R72, P3, R85, R40, 0x1 ;  /* 0x0000002855487211 */ /* 0x000fc400078608ff */
[----:B------:R-:W-:Y:S01]  /*5440*/  LEA.HI.X.SX32 R75, R87, R28, 0x1, P4 ;  /* 0x0000001c574b7211 */ /* 0x000fe200020f0eff */
[----:B------:R-:W-:Y:S01]  /*5450*/  IMAD R95, R47, 0x2, R89 ;  /* 0x000000022f5f7824 */ /* 0x000fe200078e0259 */
[----:B------:R-:W-:Y:S02]  /*5460*/  LEA R84, P4, R57, R40, 0x1 ;  /* 0x0000002839547211 */ /* 0x000fe400078808ff */
[----:B------:R-:W-:Y:S02]  /*5470*/  LEA.HI.X.SX32 R73, R85, R28, 0x1, P3 ;  /* 0x0000001c55497211 */ /* 0x000fe400018f0eff */
[-C--:B------:R-:W-:Y:S02]  /*5480*/  LEA R82, P3, R91, R40.reuse, 0x1 ;  /* 0x000000285b527211 */ /* 0x080fe400078608ff */
[----:B------:R-:W-:Y:S02]  /*5490*/  LEA R86, P5, R59, R40, 0x1 ;  /* 0x000000283b567211 */ /* 0x000fe400078a08ff */
[-C--:B------:R-:W-:Y:S01]  /*54a0*/  LEA.HI.X.SX32 R85, R57, R28.reuse, 0x1, P4 ;  /* 0x0000001c39557211 */ /* 0x080fe200020f0eff */
[----:B------:R-:W-:Y:S01]  /*54b0*/  IMAD R57, R47, 0x2, R95 ;  /* 0x000000022f397824 */ /* 0x000fe200078e025f */
[----:B------:R-:W-:-:S02]  /*54c0*/  LEA.HI.X.SX32 R83, R91, R28, 0x1, P3 ;  /* 0x0000001c5b537211 */ /* 0x000fc400018f0eff */
[----:B------:R-:W-:Y:S01]  /*54d0*/  LEA.HI.X.SX32 R87, R59, R28, 0x1, P5 ;  /* 0x0000001c3b577211 */ /* 0x000fe200028f0eff */
[----:B------:R-:W-:Y:S01]  /*54e0*/  IMAD R59, R47, 0x2, R57 ;  /* 0x000000022f3b7824 */ /* 0x000fe200078e0239 */
[-C--:B------:R-:W-:Y:S02]  /*54f0*/  LEA R92, P3, R77, R40.reuse, 0x1 ;  /* 0x000000284d5c7211 */ /* 0x080fe400078608ff */
[-C--:B------:R-:W-:Y:S02]  /*5500*/  LEA R90, P4, R81, R40.reuse, 0x1 ;  /* 0x00000028515a7211 */ /* 0x080fe400078808ff */
[----:B------:R-:W-:Y:S02]  /*5510*/  LEA R88, P5, R89, R40, 0x1 ;  /* 0x0000002859587211 */ /* 0x000fe400078a08ff */
[-C--:B------:R-:W-:Y:S02]  /*5520*/  LEA.HI.X.SX32 R93, R77, R28.reuse, 0x1, P3 ;  /* 0x0000001c4d5d7211 */ /* 0x080fe400018f0eff */
[----:B------:R-:W-:-:S02]  /*5530*/  LEA.HI.X.SX32 R91, R81, R28, 0x1, P4 ;  /* 0x0000001c515b7211 */ /* 0x000fc400020f0eff */
[----:B------:R-:W-:Y:S02]  /*5540*/  LEA.HI.X.SX32 R89, R89, R28, 0x1, P5 ;  /* 0x0000001c59597211 */ /* 0x000fe400028f0eff */
[-C--:B------:R-:W-:Y:S02]  /*5550*/  LEA R96, P3, R95, R40.reuse, 0x1 ;  /* 0x000000285f607211 */ /* 0x080fe400078608ff */
[-C--:B------:R-:W-:Y:S02]  /*5560*/  LEA R98, P4, R57, R40.reuse, 0x1 ;  /* 0x0000002839627211 */ /* 0x080fe400078808ff */
[----:B------:R-:W-:Y:S02]  /*5570*/  LEA R94, P5, R59, R40, 0x1 ;  /* 0x000000283b5e7211 */ /* 0x000fe400078a08ff */
[----:B------:R-:W-:Y:S02]  /*5580*/  LEA.HI.X.SX32 R97, R95, R28, 0x1, P3 ;  /* 0x0000001c5f617211 */ /* 0x000fe400018f0eff */
[----:B------:R-:W-:-:S02]  /*5590*/  LEA R47, R47, R59, 0x1 ;  /* 0x0000003b2f2f7211 */ /* 0x000fc400078e08ff */
[-C--:B------:R-:W-:Y:S02]  /*55a0*/  LEA.HI.X.SX32 R99, R57, R28.reuse, 0x1, P4 ;  /* 0x0000001c39637211 */ /* 0x080fe400020f0eff */
[----:B------:R-:W-:Y:S02]  /*55b0*/  LEA.HI.X.SX32 R95, R59, R28, 0x1, P5 ;  /* 0x0000001c3b5f7211 */ /* 0x000fe400028f0eff */
[----:B------:R-:W2:Y:S01]  /*55c0*/  LDS.128 R56, [R56] ;  /* 0x0000000038387984 */ /* 0x000ea20000000c00 */
[----:B0-----:R-:W-:Y:S02]  /*55d0*/  PRMT R9, R24, 0x7632, R9 ;  /* 0x0000763218097816 */ /* 0x001fe40000000009 */
[----:B-1----:R-:W-:Y:S02]  /*55e0*/  PRMT R15, R25, 0x7632, R15 ;  /* 0x00007632190f7816 */ /* 0x002fe4000000000f */
[----:B------:R-:W-:Y:S01]  /*55f0*/  PRMT R5, R26, 0x7632, R5 ;  /* 0x000076321a057816 */ /* 0x000fe20000000005 */
[----:B------:R-:W-:Y:S01]  /*5600*/  STG.E.U16 desc[UR8][R18.64], R9 ;  /* 0x0000000912007986 */ /* 0x000fe2000c101508 */
[----:B------:R-:W-:-:S02]  /*5610*/  PRMT R7, R27, 0x7632, R7 ;  /* 0x000076321b077816 */ /* 0x000fc40000000007 */
[----:B------:R-:W-:Y:S01]  /*5620*/  PRMT R3, R36, 0x7632, R3 ;  /* 0x0000763224037816 */ /* 0x000fe20000000003 */
[----:B------:R0:W-:Y:S01]  /*5630*/  STG.E.U16 desc[UR8][R30.64], R15 ;  /* 0x0000000f1e007986 */ /* 0x0001e2000c101508 */
[----:B------:R-:W-:Y:S02]  /*5640*/  PRMT R4, R37, 0x7632, R4 ;  /* 0x0000763225047816 */ /* 0x000fe40000000004 */
[----:B------:R-:W-:Y:S01]  /*5650*/  PRMT R6, R39, 0x7632, R6 ;  /* 0x0000763227067816 */ /* 0x000fe20000000006 */
[----:B------:R1:W-:Y:S01]  /*5660*/  STG.E.U16 desc[UR8][R32.64], R5 ;  /* 0x0000000520007986 */ /* 0x0003e2000c101508 */
[----:B-----5:R-:W-:Y:S02]  /*5670*/  PRMT R41, R22, 0x7632, R41 ;  /* 0x0000763216297816 */ /* 0x020fe40000000029 */
[C---:B------:R-:W-:Y:S01]  /*5680*/  LEA R46, P6, R47.reuse, R40, 0x1 ;  /* 0x000000282f2e7211 */ /* 0x040fe200078c08ff */
[----:B------:R3:W-:Y:S03]  /*5690*/  STG.E.U16 desc[UR8][R42.64], R7 ;  /* 0x000000072a007986 */ /* 0x0007e6000c101508 */
[----:B------:R-:W-:Y:S01]  /*56a0*/  LEA.HI.X.SX32 R47, R47, R28, 0x1, P6 ;  /* 0x0000001c2f2f7211 */ /* 0x000fe200030f0eff */
[----:B------:R-:W-:Y:S01]  /*56b0*/  STG.E.U16 desc[UR8][R44.64], R36 ;  /* 0x000000242c007986 */ /* 0x000fe2000c101508 */
[----:B0-----:R-:W-:-:S03]  /*56c0*/  PRMT R31, R38, 0x7632, R31 ;  /* 0x00007632261f7816 */ /* 0x001fc6000000001f */
[----:B------:R0:W-:Y:S01]  /*56d0*/  STG.E.U16 desc[UR8][R34.64], R37 ;  /* 0x0000002522007986 */ /* 0x0001e2000c101508 */
[----:B-1----:R-:W-:-:S03]  /*56e0*/  PRMT R5, R21, 0x7632, R5 ;  /* 0x0000763215057816 */ /* 0x002fc60000000005 */
[----:B------:R-:W-:Y:S01]  /*56f0*/  STG.E.U16 desc[UR8][R50.64], R38 ;  /* 0x0000002632007986 */ /* 0x000fe2000c101508 */
[----:B---3--:R-:W-:-:S03]  /*5700*/  PRMT R42, R23, 0x7632, R42 ;  /* 0x00007632172a7816 */ /* 0x008fc6000000002a */
[----:B------:R-:W-:Y:S04]  /*5710*/  STG.E.U16 desc[UR8][R52.64], R39 ;  /* 0x0000002734007986 */ /* 0x000fe8000c101508 */
[----:B------:R1:W-:Y:S01]  /*5720*/  STG.E.U16 desc[UR8][R54.64], R3 ;  /* 0x0000000336007986 */ /* 0x0003e2000c101508 */
[----:B0-----:R-:W-:Y:S02]  /*5730*/  PRMT R37, R20, 0x7632, R37 ;  /* 0x0000763214257816 */ /* 0x001fe40000000025 */
[----:B--2---:R-:W-:Y:S01]  /*5740*/  PRMT R8, R57, 0x7632, R8 ;  /* 0x0000763239087816 */ /* 0x004fe20000000008 */
[----:B------:R0:W-:Y:S01]  /*5750*/  STG.E.U16 desc[UR8][R60.64], R4 ;  /* 0x000000043c007986 */ /* 0x0001e2000c101508 */
[----:B------:R-:W-:-:S03]  /*5760*/  PRMT R9, R58, 0x7632, R9 ;  /* 0x000076323a097816 */ /* 0x000fc60000000009 */
[----:B------:R-:W-:Y:S04]  /*5770*/  STG.E.U16 desc[UR8][R62.64], R31 ;  /* 0x0000001f3e007986 */ /* 0x000fe8000c101508 */
[----:B------:R2:W-:Y:S01]  /*5780*/  STG.E.U16 desc[UR8][R64.64], R6 ;  /* 0x0000000640007986 */ /* 0x0005e2000c101508 */
[----:B-1----:R-:W-:-:S03]  /*5790*/  FSEL R3, R48, -INF , P2 ;  /* 0xff80000030037808 */ /* 0x002fc60001000000 */
[----:B------:R-:W-:Y:S01]  /*57a0*/  STG.E.U16 desc[UR8][R66.64], R20 ;  /* 0x0000001442007986 */ /* 0x000fe2000c101508 */
[----:B0-----:R-:W-:Y:S01]  /*57b0*/  PRMT R4, R56, 0x7632, R4 ;  /* 0x0000763238047816 */ /* 0x001fe20000000004 */
[----:B------:R-:W-:Y:S02]  /*57c0*/  FFMA R81, R3, 0.69314718246459960938, R76 ;  /* 0x3f31721803517823 */ /* 0x000fe4000000004c */
[----:B------:R-:W-:Y:S04]  /*57d0*/  STG.E.U16 desc[UR8][R68.64], R21 ;  /* 0x0000001544007986 */ /* 0x000fe8000c101508 */
[----:B------:R-:W-:Y:S01]  /*57e0*/  STG.E.U16 desc[UR8][R70.64], R22 ;  /* 0x0000001646007986 */ /* 0x000fe2000c101508 */
[----:B--2---:R-:W0:Y:S03]  /*57f0*/  LDC.64 R6, c[0x0][0x3a0] ;  /* 0x0000e800ff067b82 */ /* 0x004e260000000a00 */
[----:B------:R1:W-:Y:S04]  /*5800*/  STG.E.U16 desc[UR8][R72.64], R23 ;  /* 0x0000001748007986 */ /* 0x0003e8000c101508 */
[----:B------:R-:W-:Y:S04]  /*5810*/  STG.E.U16 desc[UR8][R74.64], R37 ;  /* 0x000000254a007986 */ /* 0x000fe8000c101508 */
[----:B------:R2:W-:Y:S04]  /*5820*/  STG.E.U16 desc[UR8][R78.64], R5 ;  /* 0x000000054e007986 */ /* 0x0005e8000c101508 */
[----:B------:R-:W-:Y:S01]  /*5830*/  STG.E.U16 desc[UR8][R82.64], R41 ;  /* 0x0000002952007986 */ /* 0x000fe2000c101508 */
[----:B-1----:R-:W-:-:S03]  /*5840*/  PRMT R23, R59, 0x7632, R23 ;  /* 0x000076323b177816 */ /* 0x002fc60000000017 */
[----:B------:R-:W-:Y:S04]  /*5850*/  STG.E.U16 desc[UR8][R84.64], R42 ;  /* 0x0000002a54007986 */ /* 0x000fe8000c101508 */
[----:B------:R-:W-:Y:S01]  /*5860*/  STG.E.U16 desc[UR8][R86.64], R56 ;  /* 0x0000003856007986 */ /* 0x000fe2000c101508 */
[C---:B--2---:R-:W-:Y:S02]  /*5870*/  IMAD.SHL.U32 R5, R122.reuse, 0x4, RZ ;  /* 0x000000047a057824 */ /* 0x044fe400078e00ff */
[----:B------:R-:W-:Y:S01]  /*5880*/  IMAD.HI R122, R122, 0x4, RZ ;  /* 0x000000047a7a7827 */ /* 0x000fe200078e02ff */
[----:B------:R-:W-:Y:S04]  /*5890*/  STG.E.U16 desc[UR8][R92.64], R57 ;  /* 0x000000395c007986 */ /* 0x000fe8000c101508 */
[----:B------:R-:W-:Y:S04]  /*58a0*/  STG.E.U16 desc[UR8][R90.64], R58 ;  /* 0x0000003a5a007986 */ /* 0x000fe8000c101508 */
[----:B------:R-:W-:Y:S04]  /*58b0*/  STG.E.U16 desc[UR8][R88.64], R59 ;  /* 0x0000003b58007986 */ /* 0x000fe8000c101508 */
[----:B------:R0:W-:Y:S04]  /*58c0*/  STG.E.U16 desc[UR8][R96.64], R4 ;  /* 0x0000000460007986 */ /* 0x0001e8000c101508 */
[----:B------:R1:W-:Y:S04]  /*58d0*/  STG.E.U16 desc[UR8][R98.64], R8 ;  /* 0x0000000862007986 */ /* 0x0003e8000c101508 */
[----:B------:R1:W-:Y:S04]  /*58e0*/  STG.E.U16 desc[UR8][R94.64], R9 ;  /* 0x000000095e007986 */ /* 0x0003e8000c101508 */
[----:B------:R1:W-:Y:S01]  /*58f0*/  STG.E.U16 desc[UR8][R46.64], R23 ;  /* 0x000000172e007986 */ /* 0x0003e2000c101508 */
[----:B------:R-:W-:Y:S01]  /*5900*/  BAR.SYNC.DEFER_BLOCKING 0x0 ;  /* 0x0000000000007b1d */ /* 0x000fe20000010000 */
[----:B0-----:R-:W-:-:S04]  /*5910*/  IADD3 R4, P1, P2, R5, UR6, R6 ;  /* 0x0000000605047c10 */ /* 0x001fc8000fa3e006 */
[----:B------:R-:W-:Y:S01]  /*5920*/  IADD3.X R5, PT, PT, R122, UR5, R7, P1, P2 ;  /* 0x000000057a057c10 */ /* 0x000fe20008fe4407 */
[----:B------:R1:W-:Y:S02]  /*5930*/  STS.64 [R0+UR7], R80 ;  /* 0x0000005000007988 */ /* 0x0003e40008000a07 */
[----:B------:R-:W-:Y:S06]  /*5940*/  BAR.SYNC.DEFER_BLOCKING 0x0 ;  /* 0x0000000000007b1d */ /* 0x000fec0000010000 */
[----:B------:R-:W-:Y:S05]  /*5950*/  @P0 EXIT ;  /* 0x000000000000094d */ /* 0x000fea0003800000 */
[----:B------:R-:W0:Y:S04]  /*5960*/  LDS R3, [R2] ;  /* 0x0000000002037984 */ /* 0x000e280000000800 */
[----:B0-----:R-:W-:Y:S01]  /*5970*/  STG.E desc[UR8][R4.64], R3 ;  /* 0x0000000304007986 */ /* 0x001fe2000c101908 */
[----:B------:R-:W-:Y:S05]  /*5980*/  EXIT ;  /* 0x000000000000794d */ /* 0x000fea0003800000 */
.L_x_2:
[----:B------:R-:W-:-:S00]  /*5990*/  BRA `(.L_x_2) ;  /* 0xfffffffc00fc7947 */ /* 0x000fc0000383ffff */
[----:B------:R-:W-:-:S00]  /*59a0*/  NOP ;  /* 0x0000000000007918 */ /* 0x000fc00000000000 */
        /* <DEDUP_REMOVED lines=13> */
.L_x_3:


//--------------------- .nv.global.init           --------------------------
	.section	.nv.global.init,"aw",@progbits
.nv.global.init:
	.type		_$_str,@object
	.size		_$_str,(.L_0 - _$_str)
_$_str:
        /*0000*/ 	.byte	0x5f, 0x5f, 0x43, 0x55, 0x44, 0x41, 0x5f, 0x46, 0x54, 0x5a, 0x00
.L_0:


//--------------------- .nv.shared.attn_fwd       --------------------------
	.section	.nv.shared.attn_fwd,"aw",@nobits
	.sectionflags	@""
	.align	16
	.zero		1024


//--------------------- .nv.shared.reserved.0     --------------------------
	.section	.nv.shared.reserved.0,"aw",@nobits
	.weak		__nv_reservedSMEM_offset_0_alias
	.size		__nv_reservedSMEM_offset_0_alias, 0, 64
	.other		__nv_reservedSMEM_offset_0_alias,@"STO_CUDA_RESERVED_SHARED STV_DEFAULT"
__nv_reservedSMEM_offset_0_alias:
	.zero		0
	.zero		64


//--------------------- .nv.constant0.attn_fwd    --------------------------
	.section	.nv.constant0.attn_fwd,"a",@progbits
	.sectionflags	@""
	.align	4
.nv.constant0.attn_fwd:
	.zero		1032


//--------------------- SYMBOLS --------------------------

	.type		.nv.reservedSmem.offset0,@object
	.size		.nv.reservedSmem.offset0,0x4
	.type		.nv.reservedSmem.cap,@object
	.size		.nv.reservedSmem.cap,0x4
